def gluon_wgmma(
    a_ptr,
    b_ptr,
    c_ptr,
    M,
    N,
    K,
    stride_am,
    stride_bk,
    stride_cm,
    BLOCK_M: gl.constexpr,
    BLOCK_N: gl.constexpr,
    BLOCK_K: gl.constexpr,
    DTYPE: gl.constexpr,
    A_LAYOUT: gl.constexpr,
    B_LAYOUT: gl.constexpr,
    C_LAYOUT: gl.constexpr,
    B_SHAPE: gl.constexpr,
    TRANS_B: gl.constexpr,
    NUM_BUFFERS: gl.constexpr,
    NUM_WARPS: gl.constexpr,
):
    a_desc = tma.make_tensor_descriptor(
        a_ptr, [M, K], [stride_am, 1], [BLOCK_M, BLOCK_K], A_LAYOUT
    )
    b_desc = tma.make_tensor_descriptor(
        b_ptr,
        [N, K] if TRANS_B else [K, N],
        [stride_bk, 1],
        B_SHAPE,
        B_LAYOUT,
    )
    c_desc = tma.make_tensor_descriptor(
        c_ptr, [M, N], [stride_cm, 1], [BLOCK_M, BLOCK_N], C_LAYOUT
    )

    a_bufs = gl.allocate_shared_memory(
        DTYPE, [NUM_BUFFERS, BLOCK_M, BLOCK_K], A_LAYOUT
    )
    b_bufs = gl.allocate_shared_memory(DTYPE, [NUM_BUFFERS] + B_SHAPE, B_LAYOUT)

    pid_m = gl.program_id(0)
    pid_n = gl.program_id(1)
    off_m = pid_m * BLOCK_M
    off_n = pid_n * BLOCK_N

    mma_layout: gl.constexpr = pick_wgmma_layout(DTYPE, BLOCK_M, BLOCK_N, NUM_WARPS)
    acc = warpgroup_mma_init(
        gl.zeros((BLOCK_M, BLOCK_N), dtype=gl.float32, layout=mma_layout)
    )

    bars = gl.allocate_shared_memory(
        gl.int64, [NUM_BUFFERS, 1], mbarrier.MBarrierLayout()
    )
    for i in gl.static_range(NUM_BUFFERS):
        mbarrier.init(bars.index(i), count=1)
    idx = 0
    phase = 0

    for k in range(0, K, BLOCK_K):
        a = a_bufs.index(idx)
        b = b_bufs.index(idx)
        bar = bars.index(idx)
        mbarrier.expect(bar, a_desc.block_type.nbytes + b_desc.block_type.nbytes)
        tma.async_copy_global_to_shared(a_desc, [off_m, k], bar, a)
        tma.async_copy_global_to_shared(
            b_desc, [off_n, k] if TRANS_B else [k, off_n], bar, b
        )
        mbarrier.wait(bar, phase=phase)

        if TRANS_B:
            b = b.permute((1, 0))
        acc = warpgroup_mma_wait(num_outstanding=0, deps=(acc,))
        acc = warpgroup_mma(a, b, acc, is_async=True)

        idx += 1
        if idx == NUM_BUFFERS:
            idx = 0
            phase ^= 1

    acc = warpgroup_mma_wait(num_outstanding=0, deps=(acc,))
    for i in gl.static_range(NUM_BUFFERS):
        mbarrier.invalidate(bars.index(i))

    c_smem = gl.allocate_shared_memory(DTYPE, [BLOCK_M, BLOCK_N], C_LAYOUT)
    c_smem.store(acc.to(DTYPE))
    fence_async_shared()
    tma.async_copy_shared_to_global(c_desc, [off_m, off_n], c_smem)
    tma.store_wait(pendings=0)

# config = {"BLOCK_K": 64, "BLOCK_M": 64, "BLOCK_N": 128, "arch": "sm_90", "dtype": "fp16", "num_buffers": 3, "num_warps": 8, "trans_b": 0}
# arch = sm_90


// ===== COMPILED SASS (sm_90a) =====

	.target	sm_90a

	.elftype	@"ET_EXEC"


//--------------------- .note.nv.tkinfo           --------------------------
	.section	.note.nv.tkinfo,"",@"SHT_NOTE"
	.sectionflags	@"SHF_NOTE_NV_TKINFO"
	.tkinfo
        /*0018*/ 	.word	0x00000002
        /*0030*/ 	.string	""
        /*0030*/ 	.string	"ptxas"
        /*0030*/ 	.string	"Cuda compilation tools, release 13.0, V13.0.88"
        /*0030*/ 	.string	"Build cuda_13.0.r13.0/compiler.36424714_0"
        /*0030*/ 	.string	"-v  -suppress-debug-info  -lineinfo  -arch sm_90a "



//--------------------- .note.nv.cuinfo           --------------------------
	.section	.note.nv.cuinfo,"",@"SHT_NOTE"
	.sectionflags	@"SHF_NOTE_NV_CUINFO"
        /*0018*/ 	.short	0x0002
        /*001a*/ 	.short	0x005a
        /*001c*/ 	.short	0x0082
	.zero		2


//--------------------- .nv.info                  --------------------------
	.section	.nv.info,"",@"SHT_CUDA_INFO"
	.align	4


	//----- nvinfo : EIATTR_REGCOUNT
	.align		4
        /*0000*/ 	.byte	0x04, 0x2f
        /*0002*/ 	.short	(.L_1 - .L_0)
	.align		4
.L_0:
        /*0004*/ 	.word	index@(gluon_wgmma)
        /*0008*/ 	.word	0x0000003a


	//----- nvinfo : EIATTR_FRAME_SIZE
	.align		4
.L_1:
        /*000c*/ 	.byte	0x04, 0x11
        /*000e*/ 	.short	(.L_3 - .L_2)
	.align		4
.L_2:
        /*0010*/ 	.word	index@(gluon_wgmma)
        /*0014*/ 	.word	0x00000000


	//----- nvinfo : EIATTR_MIN_STACK_SIZE
	.align		4
.L_3:
        /*0018*/ 	.byte	0x04, 0x12
        /*001a*/ 	.short	(.L_5 - .L_4)
	.align		4
.L_4:
        /*001c*/ 	.word	index@(gluon_wgmma)
        /*0020*/ 	.word	0x00000000
.L_5:


//--------------------- .nv.compat                --------------------------
	.section	.nv.compat,"",@"SHT_CUDA_COMPAT_INFO"
	.align	4
        /*0000*/ 	.byte	0x02, 0x09, 0x01, 0x00, 0x02, 0x02, 0x04, 0x00, 0x02, 0x05, 0x05, 0x00, 0x03, 0x07, 0x01, 0x01
        /*0010*/ 	.byte	0x02, 0x03, 0x03, 0x00, 0x02, 0x06, 0x01, 0x00, 0x04, 0x0b, 0x08, 0x00, 0x00, 0x00, 0x00, 0x00
        /*0020*/ 	.byte	0x00, 0x00, 0x00, 0x00


//--------------------- .nv.info.gluon_wgmma      --------------------------
	.section	.nv.info.gluon_wgmma,"",@"SHT_CUDA_INFO"
	.sectionflags	@""
	.align	4


	//----- nvinfo : EIATTR_CUDA_API_VERSION
	.align		4
        /*0000*/ 	.byte	0x04, 0x37
        /*0002*/ 	.short	(.L_7 - .L_6)
.L_6:
        /*0004*/ 	.word	0x00000082


	//----- nvinfo : EIATTR_KPARAM_INFO
	.align		4
.L_7:
        /*0008*/ 	.byte	0x04, 0x17
        /*000a*/ 	.short	(.L_9 - .L_8)
.L_8:
        /*000c*/ 	.word	0x00000000
        /*0010*/ 	.short	0x000a
        /*0012*/ 	.short	0x0048
        /*0014*/ 	.byte	0x00, 0xf4, 0x21, 0x00


	//----- nvinfo : EIATTR_KPARAM_INFO
	.align		4
.L_9:
        /*0018*/ 	.byte	0x04, 0x17
        /*001a*/ 	.short	(.L_11 - .L_10)
.L_10:
        /*001c*/ 	.word	0x00000000
        /*0020*/ 	.short	0x0009
        /*0022*/ 	.short	0x0040
        /*0024*/ 	.byte	0x00, 0xf4, 0x21, 0x00


	//----- nvinfo : EIATTR_KPARAM_INFO
	.align		4
.L_11:
        /*0028*/ 	.byte	0x04, 0x17
        /*002a*/ 	.short	(.L_13 - .L_12)
.L_12:
        /*002c*/ 	.word	0x00000000
        /*0030*/ 	.short	0x0008
        /*0032*/ 	.short	0x0038
        /*0034*/ 	.byte	0x00, 0xf0, 0x21, 0x00


	//----- nvinfo : EIATTR_KPARAM_INFO
	.align		4
.L_13:
        /*0038*/ 	.byte	0x04, 0x17
        /*003a*/ 	.short	(.L_15 - .L_14)
.L_14:
        /*003c*/ 	.word	0x00000000
        /*0040*/ 	.short	0x0007
        /*0042*/ 	.short	0x0030
        /*0044*/ 	.byte	0x00, 0xf0, 0x21, 0x00


	//----- nvinfo : EIATTR_KPARAM_INFO
	.align		4
.L_15:
        /*0048*/ 	.byte	0x04, 0x17
        /*004a*/ 	.short	(.L_17 - .L_16)
.L_16:
        /*004c*/ 	.word	0x00000000
        /*0050*/ 	.short	0x0006
        /*0052*/ 	.short	0x0028
        /*0054*/ 	.byte	0x00, 0xf0, 0x21, 0x00


	//----- nvinfo : EIATTR_KPARAM_INFO
	.align		4
.L_17:
        /*0058*/ 	.byte	0x04, 0x17
        /*005a*/ 	.short	(.L_19 - .L_18)
.L_18:
        /*005c*/ 	.word	0x00000000
        /*0060*/ 	.short	0x0005
        /*0062*/ 	.short	0x0020
        /*0064*/ 	.byte	0x00, 0xf0, 0x11, 0x00


	//----- nvinfo : EIATTR_KPARAM_INFO
	.align		4
.L_19:
        /*0068*/ 	.byte	0x04, 0x17
        /*006a*/ 	.short	(.L_21 - .L_20)
.L_20:
        /*006c*/ 	.word	0x00000000
        /*0070*/ 	.short	0x0004
        /*0072*/ 	.short	0x001c
        /*0074*/ 	.byte	0x00, 0xf0, 0x11, 0x00


	//----- nvinfo : EIATTR_KPARAM_INFO
	.align		4
.L_21:
        /*0078*/ 	.byte	0x04, 0x17
        /*007a*/ 	.short	(.L_23 - .L_22)
.L_22:
        /*007c*/ 	.word	0x00000000
        /*0080*/ 	.short	0x0003
        /*0082*/ 	.short	0x0018
        /*0084*/ 	.byte	0x00, 0xf0, 0x11, 0x00


	//----- nvinfo : EIATTR_KPARAM_INFO
	.align		4
.L_23:
        /*0088*/ 	.byte	0x04, 0x17
        /*008a*/ 	.short	(.L_25 - .L_24)
.L_24:
        /*008c*/ 	.word	0x00000000
        /*0090*/ 	.short	0x0002
        /*0092*/ 	.short	0x0010
        /*0094*/ 	.byte	0x00, 0xf4, 0x21, 0x00


	//----- nvinfo : EIATTR_KPARAM_INFO
	.align		4
.L_25:
        /*0098*/ 	.byte	0x04, 0x17
        /*009a*/ 	.short	(.L_27 - .L_26)
.L_26:
        /*009c*/ 	.word	0x00000000
        /*00a0*/ 	.short	0x0001
        /*00a2*/ 	.short	0x0008
        /*00a4*/ 	.byte	0x00, 0xf4, 0x21, 0x00


	//----- nvinfo : EIATTR_KPARAM_INFO
	.align		4
.L_27:
        /*00a8*/ 	.byte	0x04, 0x17
        /*00aa*/ 	.short	(.L_29 - .L_28)
.L_28:
        /*00ac*/ 	.word	0x00000000
        /*00b0*/ 	.short	0x0000
        /*00b2*/ 	.short	0x0000
        /*00b4*/ 	.byte	0x00, 0xf4, 0x21, 0x00


	//----- nvinfo : EIATTR_SPARSE_MMA_MASK
	.align		4
.L_29:
        /*00b8*/ 	.byte	0x03, 0x50
        /*00ba*/ 	.short	0x0000


	//----- nvinfo : EIATTR_MAXREG_COUNT
	.align		4
        /*00bc*/ 	.byte	0x03, 0x1b
        /*00be*/ 	.short	0x00ff


	//----- nvinfo : EIATTR_NUM_BARRIERS
	.align		4
        /*00c0*/ 	.byte	0x02, 0x4c
        /*00c2*/ 	.byte	0x01
	.zero		1


	//----- nvinfo : EIATTR_MERCURY_ISA_VERSION
	.align		4
        /*00c4*/ 	.byte	0x03, 0x5f
        /*00c6*/ 	.short	0x0101


	//----- nvinfo : EIATTR_INT_WARP_WIDE_INSTR_OFFSETS
	.align		4
        /*00c8*/ 	.byte	0x04, 0x31
        /*00ca*/ 	.short	(.L_31 - .L_30)


	//   ....[0]....
.L_30:
        /*00cc*/ 	.word	0x00001300


	//   ....[1]....
        /*00d0*/ 	.word	0x00001320


	//   ....[2]....
        /*00d4*/ 	.word	0x00001330


	//   ....[3]....
        /*00d8*/ 	.word	0x00001410


	//   ....[4]....
        /*00dc*/ 	.word	0x00001720


	//   ....[5]....
        /*00e0*/ 	.word	0x00001730


	//   ....[6]....
        /*00e4*/ 	.word	0x00001760


	//   ....[7]....
        /*00e8*/ 	.word	0x000017d0


	//   ....[8]....
        /*00ec*/ 	.word	0x00001d40


	//   ....[9]....
        /*00f0*/ 	.word	0x00001d50


	//----- nvinfo : EIATTR_COOP_GROUP_MASK_REGIDS
	.align		4
.L_31:
        /*00f4*/ 	.byte	0x04, 0x29
        /*00f6*/ 	.short	(.L_33 - .L_32)


	//   ....[0]....
.L_32:
        /*00f8*/ 	.word	0xffffffff


	//   ....[1]....
        /*00fc*/ 	.word	0xffffffff


	//   ....[2]....
        /*0100*/ 	.word	0xffffffff


	//----- nvinfo : EIATTR_COOP_GROUP_INSTR_OFFSETS
	.align		4
.L_33:
        /*0104*/ 	.byte	0x04, 0x28
        /*0106*/ 	.short	(.L_35 - .L_34)


	//   ....[0]....
.L_34:
        /*0108*/ 	.word	0x00000150


	//   ....[1]....
        /*010c*/ 	.word	0x00000720


	//   ....[2]....
        /*0110*/ 	.word	0x00000cd0


	//----- nvinfo : EIATTR_MBARRIER_INSTR_OFFSETS
	.align		4
.L_35:
        /*0114*/ 	.byte	0x04, 0x39
        /*0116*/ 	.short	(.L_37 - .L_36)


	//   ....[0]....
.L_36:
        /*0118*/ 	.word	0x00001490
        /*011c*/ 	.word	0x000000ff
        /*0120*/ 	.word	0x00012000
        /*0124*/ 	.short	0x0100
        /*0126*/ 	.byte	0x07
	.zero		1


	//   ....[1]....
        /*0128*/ 	.word	0x000014e0
        /*012c*/ 	.word	0x000000ff
        /*0130*/ 	.word	0x00012008
        /*0134*/ 	.short	0x0100
        /*0136*/ 	.byte	0x07
	.zero		1


	//   ....[2]....
        /*0138*/ 	.word	0x00001510
        /*013c*/ 	.word	0x000000ff
        /*0140*/ 	.word	0x00012010
        /*0144*/ 	.short	0x0100
        /*0146*/ 	.byte	0x07
	.zero		1


	//   ....[3]....
        /*0148*/ 	.word	0x00001860
        /*014c*/ 	.word	0x000000ff
        /*0150*/ 	.word	0x00012000
        /*0154*/ 	.short	0x010a
        /*0156*/ 	.byte	0x05
	.zero		1


	//   ....[4]....
        /*0158*/ 	.word	0x00001be0
        /*015c*/ 	.word	0x000000ff
        /*0160*/ 	.word	0x00012000
        /*0164*/ 	.short	0x0108
        /*0166*/ 	.byte	0x07
	.zero		1


	//   ....[5]....
        /*0168*/ 	.word	0x00001d00
        /*016c*/ 	.word	0x000000ff
        /*0170*/ 	.word	0x00012008
        /*0174*/ 	.short	0x0108
        /*0176*/ 	.byte	0x07
	.zero		1


	//   ....[6]....
        /*0178*/ 	.word	0x00001d80
        /*017c*/ 	.word	0x000000ff
        /*0180*/ 	.word	0x00012010
        /*0184*/ 	.short	0x0108
        /*0186*/ 	.byte	0x07
	.zero		1


	//   ....[7]....
        /*0188*/ 	.word	0x00001e50
        /*018c*/ 	.word	0x000000ff
        /*0190*/ 	.word	0x00012000
        /*0194*/ 	.short	0x010a
        /*0196*/ 	.byte	0x05
	.zero		1


	//----- nvinfo : EIATTR_NUM_MBARRIERS
	.align		4
.L_37:
        /*0198*/ 	.byte	0x03, 0x38
        /*019a*/ 	.short	0x0003


	//----- nvinfo : EIATTR_EXIT_INSTR_OFFSETS
	.align		4
        /*019c*/ 	.byte	0x04, 0x1c
        /*019e*/ 	.short	(.L_39 - .L_38)


	//   ....[0]....
.L_38:
        /*01a0*/ 	.word	0x00001e40


	//----- nvinfo : EIATTR_REQNTID
	.align		4
.L_39:
        /*01a4*/ 	.byte	0x04, 0x10
        /*01a6*/ 	.short	(.L_41 - .L_40)
.L_40:
        /*01a8*/ 	.word	0x00000100
        /*01ac*/ 	.word	0x00000001
        /*01b0*/ 	.word	0x00000001


	//----- nvinfo : EIATTR_CRS_STACK_SIZE
	.align		4
.L_41:
        /*01b4*/ 	.byte	0x04, 0x1e
        /*01b6*/ 	.short	(.L_43 - .L_42)
.L_42:
        /*01b8*/ 	.word	0x00000000


	//----- nvinfo : EIATTR_CBANK_PARAM_SIZE
	.align		4
.L_43:
        /*01bc*/ 	.byte	0x03, 0x19
        /*01be*/ 	.short	0x0050


	//----- nvinfo : EIATTR_PARAM_CBANK
	.align		4
        /*01c0*/ 	.byte	0x04, 0x0a
        /*01c2*/ 	.short	(.L_45 - .L_44)
	.align		4
.L_44:
        /*01c4*/ 	.word	index@(.nv.constant0.gluon_wgmma)
        /*01c8*/ 	.short	0x0210
        /*01ca*/ 	.short	0x0050


	//----- nvinfo : EIATTR_SW_WAR
	.align		4
.L_45:
        /*01cc*/ 	.byte	0x04, 0x36
        /*01ce*/ 	.short	(.L_47 - .L_46)
.L_46:
        /*01d0*/ 	.word	0x00000008
.L_47:


//--------------------- .nv.callgraph             --------------------------
	.section	.nv.callgraph,"",@"SHT_CUDA_CALLGRAPH"
	.align	4
	.sectionentsize	8
	.align		4
        /*0000*/ 	.word	0x00000000
	.align		4
        /*0004*/ 	.word	0xffffffff
	.align		4
        /*0008*/ 	.word	0x00000000
	.align		4
        /*000c*/ 	.word	0xfffffffe
	.align		4
        /*0010*/ 	.word	0x00000000
	.align		4
        /*0014*/ 	.word	0xfffffffd
	.align		4
        /*0018*/ 	.word	0x00000000
	.align		4
        /*001c*/ 	.word	0xfffffffc


//--------------------- .text.gluon_wgmma         --------------------------
	.section	.text.gluon_wgmma,"ax",@progbits
	.align	128
        .global         gluon_wgmma
        .type           gluon_wgmma,@function
        .size           gluon_wgmma,(.L_x_52 - gluon_wgmma)
        .other          gluon_wgmma,@"STO_CUDA_ENTRY STV_DEFAULT"
gluon_wgmma:
.text.gluon_wgmma:
[----:B------:R-:W-:Y:S01]  /*0000*/  LDC R1, c[0x0][0x28] ;  /* 0x00000a00ff017b82 */ /* 0x000fe20000000800 */
[----:B------:R-:W1:Y:S07]  /*0010*/  S2R R0, SR_TID.X ;  /* 0x0000000000007919 */ /* 0x000e6e0000002100 */
[----:B------:R-:W2:Y:S01]  /*0020*/  S2UR UR4, SR_CgaCtaId ;  /* 0x00000000000479c3 */ /* 0x000ea20000008800 */
[----:B------:R-:W-:Y:S01]  /*0030*/  UMOV UR7, 0x400 ;  /* 0x0000040000077882 */ /* 0x000fe20000000000 */
[----:B------:R-:W-:Y:S01]  /*0040*/  ULDC UR6, c[0x0][0xc] ;  /* 0x0000030000067ab9 */ /* 0x000fe20000000800 */
[----:B------:R-:W-:Y:S01]  /*0050*/  ULDC.64 UR20, c[0x0][0x250] ;  /* 0x0000940000147ab9 */ /* 0x000fe20000000a00 */
[----:B------:R-:W-:Y:S04]  /*0060*/  BSSY B0, `(.L_x_0) ;  /* 0x000001e000007945 */ /* 0x000fe80003800000 */
[----:B------:R-:W3:Y:S08]  /*0070*/  LDC R2, c[0x0][0x228] ;  /* 0x00008a00ff027b82 */ /* 0x000ef00000000800 */
[----:B------:R-:W4:Y:S08]  /*0080*/  LDC R10, c[0x0][0x230] ;  /* 0x00008c00ff0a7b82 */ /* 0x000f300000000800 */
[----:B------:R-:W-:Y:S01]  /*0090*/  S2UR UR28, SR_CTAID.Y ;  /* 0x00000000001c79c3 */ /* 0x000fe20000002600 */
[----:B--2---:R-:W-:-:S03]  /*00a0*/  ULEA UR7, UR4, UR7, 0x18 ;  /* 0x0000000704077291 */ /* 0x004fc6000f8ec03f */
[----:B------:R-:W-:Y:S01]  /*00b0*/  ULDC UR4, c[0x0][0x10] ;  /* 0x0000040000047ab9 */ /* 0x000fe20000000800 */
[----:B-1----:R-:W-:-:S03]  /*00c0*/  LOP3.LUT R6, R0, 0xff, RZ, 0xc0, !PT ;  /* 0x000000ff00067812 */ /* 0x002fc600078ec0ff */
[----:B------:R-:W1:Y:S01]  /*00d0*/  S2UR UR5, SR_CTAID.Z ;  /* 0x00000000000579c3 */ /* 0x000e620000002700 */
[----:B---3--:R-:W-:Y:S01]  /*00e0*/  VIADD R2, R2, 0xffffffff ;  /* 0xffffffff02027836 */ /* 0x008fe20000000000 */
[C---:B------:R-:W-:Y:S02]  /*00f0*/  ISETP.GE.U32.AND P0, PT, R6.reuse, 0x20, PT ;  /* 0x000000200600780c */ /* 0x040fe40003f06070 */
[C---:B------:R-:W-:Y:S02]  /*0100*/  ISETP.NE.U32.AND P2, PT, R6.reuse, RZ, PT ;  /* 0x000000ff0600720c */ /* 0x040fe40003f45070 */
[----:B------:R-:W-:Y:S02]  /*0110*/  LEA R14, R6, UR7, 0x2 ;  /* 0x00000007060e7c11 */ /* 0x000fe4000f8e10ff */
[----:B------:R-:W2:Y:S01]  /*0120*/  S2UR UR29, SR_CTAID.X ;  /* 0x00000000001d79c3 */ /* 0x000ea20000002500 */
[----:B----4-:R-:W-:-:S06]  /*0130*/  VIADD R11, R10, 0xffffffff ;  /* 0xffffffff0a0b7836 */ /* 0x010fcc0000000000 */
[----:B------:R3:W-:Y:S01]  /*0140*/  @!P0 STS [R14], RZ ;  /* 0x000000ff0e008388 */ /* 0x0007e20000000800 */
[----:B------:R-:W-:-:S03]  /*0150*/  NOP ;  /* 0x0000000000007918 */ /* 0x000fc60000000000 */
[----:B------:R3:W-:Y:S01]  /*0160*/  @!P2 STS [UR7+0x24], R2 ;  /* 0x00002402ff00a988 */ /* 0x0007e20008000807 */
[----:B-1----:R-:W-:-:S03]  /*0170*/  UIMAD UR4, UR5, UR4, UR28 ;  /* 0x00000004050472a4 */ /* 0x002fc6000f8e021c */
[----:B------:R3:W-:Y:S01]  /*0180*/  @!P2 STS [UR7+0x20], R11 ;  /* 0x0000200bff00a988 */ /* 0x0007e20008000807 */
[----:B--2---:R-:W-:-:S04]  /*0190*/  UIMAD UR4, UR4, UR6, UR29 ;  /* 0x00000006040472a4 */ /* 0x004fc8000f8e021d */
[----:B------:R-:W-:-:S04]  /*01a0*/  UIMAD UR4, UR4, 0x180, URZ ;  /* 0x00000180040478a4 */ /* 0x000fc8000f8e023f */
[----:B------:R-:W-:-:S04]  /*01b0*/  UIADD3 UR16, UP0, UR4, UR20, URZ ;  /* 0x0000001404107290 */ /* 0x000fc8000ff1e03f */
[----:B------:R-:W-:Y:S01]  /*01c0*/  ULEA.HI.X.SX32 UR17, UR4, UR21, 0x1, UP0 ;  /* 0x0000001504117291 */ /* 0x000fe200080f0e3f */
[----:B---3--:R-:W-:Y:S11]  /*01d0*/  @P2 BRA `(.L_x_1) ;  /* 0x0000000000182947 */ /* 0x008ff60003800000 */
[----:B------:R-:W1:Y:S01]  /*01e0*/  LDS R3, [UR7+0x8] ;  /* 0x00000807ff037984 */ /* 0x000e620008000800 */
[----:B------:R-:W2:Y:S01]  /*01f0*/  LDC.64 R8, c[0x0][0x210] ;  /* 0x00008400ff087b82 */ /* 0x000ea20000000a00 */
[----:B------:R-:W-:Y:S02]  /*0200*/  IMAD.MOV.U32 R4, RZ, RZ, 0x70 ;  /* 0x00000070ff047424 */ /* 0x000fe400078e00ff */
[----:B--2---:R2:W-:Y:S03]  /*0210*/  STS.64 [UR7], R8 ;  /* 0x00000008ff007988 */ /* 0x0045e60008000a07 */
[----:B-1----:R-:W-:-:S05]  /*0220*/  LOP3.LUT R3, R3, 0x10, R4, 0xd8, !PT ;  /* 0x0000001003037812 */ /* 0x002fca00078ed804 */
[----:B------:R2:W-:Y:S02]  /*0230*/  STS [UR7+0x8], R3 ;  /* 0x00000803ff007988 */ /* 0x0005e40008000807 */
.L_x_1:
[----:B------:R-:W-:Y:S05]  /*0240*/  BSYNC B0 ;  /* 0x0000000000007941 */ /* 0x000fea0003800000 */
.L_x_0:
[----:B------:R-:W-:Y:S04]  /*0250*/  BSSY B0, `(.L_x_2) ;  /* 0x000000a000007945 */ /* 0x000fe80003800000 */
[----:B------:R-:W-:Y:S05]  /*0260*/  @P2 BRA `(.L_x_3) ;  /* 0x0000000000202947 */ /* 0x000fea0003800000 */
[----:B--2---:R-:W1:Y:S01]  /*0270*/  LDS R3, [UR7+0x34] ;  /* 0x00003407ff037984 */ /* 0x004e620008000800 */
[----:B------:R-:W-:Y:S02]  /*0280*/  IMAD.MOV.U32 R4, RZ, RZ, 0x3f000000 ;  /* 0x3f000000ff047424 */ /* 0x000fe400078e00ff */
[----:B------:R-:W-:Y:S01]  /*0290*/  @!P2 IMAD.MOV.U32 R5, RZ, RZ, 0x3f ;  /* 0x0000003fff05a424 */ /* 0x000fe200078e00ff */
[----:B------:R-:W2:Y:S02]  /*02a0*/  @!P2 LDS R8, [UR7+0x38] ;  /* 0x00003807ff08a984 */ /* 0x000ea40008000800 */
[----:B-1----:R-:W-:Y:S02]  /*02b0*/  LOP3.LUT R3, R3, 0xff000000, R4, 0xb8, !PT ;  /* 0xff00000003037812 */ /* 0x002fe400078eb804 */
[----:B--2---:R-:W-:-:S03]  /*02c0*/  @!P2 LOP3.LUT R4, R8, 0xff, R5, 0xb8, !PT ;  /* 0x000000ff0804a812 */ /* 0x004fc600078eb805 */
[----:B------:R1:W-:Y:S04]  /*02d0*/  STS [UR7+0x34], R3 ;  /* 0x00003403ff007988 */ /* 0x0003e80008000807 */
[----:B------:R1:W-:Y:S02]  /*02e0*/  @!P2 STS [UR7+0x38], R4 ;  /* 0x00003804ff00a988 */ /* 0x0003e40008000807 */
.L_x_3:
[----:B------:R-:W-:Y:S05]  /*02f0*/  BSYNC B0 ;  /* 0x0000000000007941 */ /* 0x000fea0003800000 */
.L_x_2:
[----:B------:R-:W-:Y:S04]  /*0300*/  BSSY B0, `(.L_x_4) ;  /* 0x000000e000007945 */ /* 0x000fe80003800000 */
[----:B------:R-:W-:Y:S05]  /*0310*/  @P2 BRA `(.L_x_5) ;  /* 0x0000000000302947 */ /* 0x000fea0003800000 */
[----:B-1----:R-:W1:Y:S01]  /*0320*/  LDS R4, [UR7+0x34] ;  /* 0x00003407ff047984 */ /* 0x002e620008000800 */
[----:B------:R-:W3:Y:S03]  /*0330*/  LDC.64 R12, c[0x0][0x238] ;  /* 0x00008e00ff0c7b82 */ /* 0x000ee60000000a00 */
[----:B--2---:R-:W2:Y:S01]  /*0340*/  LDS R3, [UR7+0x1c] ;  /* 0x00001c07ff037984 */ /* 0x004ea20008000800 */
[C---:B---3--:R-:W-:Y:S01]  /*0350*/  SHF.L.U64.HI R8, R12.reuse, 0x1, R13 ;  /* 0x000000010c087819 */ /* 0x048fe2000001020d */
[----:B------:R-:W-:-:S03]  /*0360*/  IMAD.SHL.U32 R5, R12, 0x2, RZ ;  /* 0x000000020c057824 */ /* 0x000fc600078e00ff */
[--C-:B------:R-:W-:Y:S02]  /*0370*/  SHF.R.U32.HI R12, RZ, 0x4, R8.reuse ;  /* 0x00000004ff0c7819 */ /* 0x100fe40000011608 */
[----:B------:R-:W-:-:S05]  /*0380*/  SHF.R.U64 R5, R5, 0x4, R8 ;  /* 0x0000000405057819 */ /* 0x000fca0000001208 */
[----:B------:R3:W-:Y:S01]  /*0390*/  STS [UR7+0xc], R5 ;  /* 0x00000c05ff007988 */ /* 0x0007e20008000807 */
[----:B-1----:R-:W-:Y:S02]  /*03a0*/  LOP3.LUT R4, R4, 0x7, RZ, 0xb8, !PT ;  /* 0x0000000704047812 */ /* 0x002fe400078eb8ff */
[----:B--2---:R-:W-:-:S03]  /*03b0*/  LOP3.LUT R3, R3, 0xf, R12, 0xb8, !PT ;  /* 0x0000000f03037812 */ /* 0x004fc600078eb80c */
[----:B------:R3:W-:Y:S04]  /*03c0*/  STS [UR7+0x34], R4 ;  /* 0x00003404ff007988 */ /* 0x0007e80008000807 */
[----:B------:R3:W-:Y:S02]  /*03d0*/  STS [UR7+0x1c], R3 ;  /* 0x00001c03ff007988 */ /* 0x0007e40008000807 */
.L_x_5:
[----:B------:R-:W-:Y:S05]  /*03e0*/  BSYNC B0 ;  /* 0x0000000000007941 */ /* 0x000fea0003800000 */
.L_x_4:
[----:B------:R-:W-:Y:S04]  /*03f0*/  BSSY B1, `(.L_x_6) ;  /* 0x000001b000017945 */ /* 0x000fe80003800000 */
[----:B------:R-:W-:Y:S01]  /*0400*/  BSSY B0, `(.L_x_7) ;  /* 0x0000016000007945 */ /* 0x000fe20003800000 */
[----:B------:R-:W-:-:S03]  /*0410*/  IMAD.MOV.U32 R7, RZ, RZ, RZ ;  /* 0x000000ffff077224 */ /* 0x000fc600078e00ff */
[----:B------:R-:W-:Y:S05]  /*0420*/  @P2 BRA `(.L_x_8) ;  /* 0x0000000000202947 */ /* 0x000fea0003800000 */
[----:B-123--:R-:W1:Y:S02]  /*0430*/  LDS R3, [UR7+0x34] ;  /* 0x00003407ff037984 */ /* 0x00ee640008000800 */
[----:B-1----:R-:W-:-:S05]  /*0440*/  LOP3.LUT R3, R3, 0x38, RZ, 0xb8, !PT ;  /* 0x0000003803037812 */ /* 0x002fca00078eb8ff */
[----:B------:R1:W-:Y:S01]  /*0450*/  STS [UR7+0x34], R3 ;  /* 0x00003403ff007988 */ /* 0x0003e20008000807 */
[----:B------:R-:W-:Y:S05]  /*0460*/  @P2 BRA `(.L_x_9) ;  /* 0x0000000000202947 */ /* 0x000fea0003800000 */
[----:B-1----:R-:W1:Y:S01]  /*0470*/  LDS R3, [UR7+0x8] ;  /* 0x00000807ff037984 */ /* 0x002e620008000800 */
[----:B------:R-:W-:-:S05]  /*0480*/  IMAD.MOV.U32 R4, RZ, RZ, 0x780 ;  /* 0x00000780ff047424 */ /* 0x000fca00078e00ff */
[----:B-1----:R-:W-:-:S05]  /*0490*/  LOP3.LUT R3, R3, 0x300, R4, 0xd8, !PT ;  /* 0x0000030003037812 */ /* 0x002fca00078ed804 */
[----:B------:R4:W-:Y:S02]  /*04a0*/  STS [UR7+0x8], R3 ;  /* 0x00000803ff007988 */ /* 0x0009e40008000807 */
.L_x_8:
[----:B------:R-:W-:Y:S05]  /*04b0*/  @P2 BRA `(.L_x_10) ;  /* 0x0000000000282947 */ /* 0x000fea0003800000 */
[----:B-1234-:R-:W1:Y:S02]  /*04c0*/  LDS R3, [UR7+0x8] ;  /* 0x00000807ff037984 */ /* 0x01ee640008000800 */
[----:B-1----:R-:W-:-:S05]  /*04d0*/  LOP3.LUT R3, R3, 0x1800, RZ, 0xb8, !PT ;  /* 0x0000180003037812 */ /* 0x002fca00078eb8ff */
[----:B------:R2:W-:Y:S02]  /*04e0*/  STS [UR7+0x8], R3 ;  /* 0x00000803ff007988 */ /* 0x0005e40008000807 */
.L_x_9:
[----:B------:R-:W-:Y:S05]  /*04f0*/  @P2 BREAK B0 ;  /* 0x0000000000002942 */ /* 0x000fea0003800000 */
[----:B------:R-:W-:Y:S05]  /*0500*/  @P2 BRA `(.L_x_11) ;  /* 0x0000000000242947 */ /* 0x000fea0003800000 */
[----:B------:R-:W3:Y:S01]  /*0510*/  LDS R4, [UR7+0x8] ;  /* 0x00000807ff047984 */ /* 0x000ee20008000800 */
[----:B-12---:R-:W-:-:S05]  /*0520*/  IMAD.MOV.U32 R3, RZ, RZ, 0x6000 ;  /* 0x00006000ff037424 */ /* 0x006fca00078e00ff */
[----:B---3--:R-:W-:-:S04]  /*0530*/  LOP3.LUT R3, R4, 0x6000, R3, 0xd8, !PT ;  /* 0x0000600004037812 */ /* 0x008fc800078ed803 */
[----:B------:R-:W-:-:S05]  /*0540*/  LOP3.LUT R3, R3, 0x400000, RZ, 0xb8, !PT ;  /* 0x0040000003037812 */ /* 0x000fca00078eb8ff */
[----:B------:R5:W-:Y:S02]  /*0550*/  STS [UR7+0x8], R3 ;  /* 0x00000803ff007988 */ /* 0x000be40008000807 */
.L_x_10:
[----:B------:R-:W-:Y:S05]  /*0560*/  BSYNC B0 ;  /* 0x0000000000007941 */ /* 0x000fea0003800000 */
.L_x_7:
[----:B-12345:R-:W1:Y:S02]  /*0570*/  @!P2 LDS R3, [UR7+0x8] ;  /* 0x00000807ff03a984 */ /* 0x03ee640008000800 */
[----:B-1----:R-:W-:-:S05]  /*0580*/  @!P2 LOP3.LUT R3, R3, 0x8000, RZ, 0xb8, !PT ;  /* 0x000080000303a812 */ /* 0x002fca00078eb8ff */
[----:B------:R3:W-:Y:S02]  /*0590*/  @!P2 STS [UR7+0x8], R3 ;  /* 0x00000803ff00a988 */ /* 0x0007e40008000807 */
.L_x_11:
[----:B------:R-:W-:Y:S05]  /*05a0*/  BSYNC B1 ;  /* 0x0000000000017941 */ /* 0x000fea0003800000 */
.L_x_6:
[----:B------:R-:W-:Y:S05]  /*05b0*/  WARPSYNC.ALL ;  /* 0x0000000000007948 */ /* 0x000fea0003800000 */
[----:B-123--:R-:W1:Y:S02]  /*05c0*/  LDC R3, c[0x0][0x22c] ;  /* 0x00008b00ff037b82 */ /* 0x00ee640000000800 */
[----:B-1----:R-:W-:Y:S01]  /*05d0*/  VIADD R3, R3, 0xffffffff ;  /* 0xffffffff03037836 */ /* 0x002fe20000000000 */
[----:B------:R-:W-:Y:S06]  /*05e0*/  @P0 BRA `(.L_x_12) ;  /* 0x0000000000280947 */ /* 0x000fec0003800000 */
[----:B------:R-:W1:Y:S01]  /*05f0*/  S2R R4, SR_LANEID ;  /* 0x0000000000047919 */ /* 0x000e620000000000 */
[----:B------:R-:W-:Y:S05]  /*0600*/  WARPSYNC.ALL ;  /* 0x0000000000007948 */ /* 0x000fea0003800000 */
[----:B-1----:R-:W-:-:S05]  /*0610*/  IMAD.SHL.U32 R8, R4, 0x4, RZ ;  /* 0x0000000404087824 */ /* 0x002fca00078e00ff */
[----:B------:R-:W1:Y:S01]  /*0620*/  LDS R9, [R8+UR7] ;  /* 0x0000000708097984 */ /* 0x000e620008000800 */
[----:B------:R-:W-:-:S05]  /*0630*/  IADD3 R4, P1, R8, UR16, RZ ;  /* 0x0000001008047c10 */ /* 0x000fca000ff3e0ff */
[----:B------:R-:W-:-:S05]  /*0640*/  IMAD.X R5, RZ, RZ, UR17, P1 ;  /* 0x00000011ff057e24 */ /* 0x000fca00088e06ff */
[----:B-1----:R1:W2:Y:S01]  /*0650*/  ATOMG.E.EXCH.STRONG.GPU PT, RZ, [R4], R9 ;  /* 0x0000000904ff73a8 */ /* 0x0022a200041ee100 */
[----:B------:R-:W-:-:S04]  /*0660*/  DEPBAR {5,4,3,2,1,0} ;  /* 0x0000003f0000791a */ /* 0x000fc80000000000 */
[----:B------:R1:W-:Y:S01]  /*0670*/  UTMACCTL.IV [UR16] ;  /* 0x00000000100079b9 */ /* 0x0003e20008000000 */
[----:B------:R-:W-:Y:S01]  /*0680*/  NOP ;  /* 0x0000000000007918 */ /* 0x000fe20000000000 */
.L_x_12:
[----:B------:R-:W-:Y:S05]  /*0690*/  @P0 BRA `(.L_x_13) ;  /* 0x00000000000c0947 */ /* 0x000fea0003800000 */
[----:B------:R0:W-:Y:S01]  /*06a0*/  UTMACMDFLUSH ;  /* 0x00000000000079b7 */ /* 0x0001e20000000000 */
[----:B------:R-:W-:Y:S05]  /*06b0*/  @P0 BRA `(.L_x_13) ;  /* 0x0000000000040947 */ /* 0x000fea0003800000 */
[----:B------:R-:W-:-:S04]  /*06c0*/  DEPBAR.LE SB0, 0x0 ;  /* 0x000080000000791a */ /* 0x000fc80000000000 */
.L_x_13:
[----:B------:R-:W-:Y:S05]  /*06d0*/  WARPSYNC.ALL ;  /* 0x0000000000007948 */ /* 0x000fea0003800000 */
[----:B--2---:R-:W-:Y:S06]  /*06e0*/  BAR.SYNC.DEFER_BLOCKING 0x0 ;  /* 0x0000000000007b1d */ /* 0x004fec0000010000 */
[----:B------:R-:W-:Y:S02]  /*06f0*/  BSSY B1, `(.L_x_14) ;  /* 0x000000b000017945 */ /* 0x000fe40003800000 */
[----:B------:R-:W-:Y:S06]  /*0700*/  BAR.SYNC.DEFER_BLOCKING 0x0 ;  /* 0x0000000000007b1d */ /* 0x000fec0000010000 */
[----:B------:R2:W-:Y:S01]  /*0710*/  @!P0 STS [R14], RZ ;  /* 0x000000ff0e008388 */ /* 0x0005e20000000800 */
[----:B------:R-:W-:Y:S01]  /*0720*/  NOP ;  /* 0x0000000000007918 */ /* 0x000fe20000000000 */
[----:B------:R-:W-:Y:S05]  /*0730*/  @P2 BRA `(.L_x_15) ;  /* 0x0000000000182947 */ /* 0x000fea0003800000 */
[----:B-1----:R-:W1:Y:S01]  /*0740*/  LDS R4, [UR7+0x8] ;  /* 0x00000807ff047984 */ /* 0x002e620008000800 */
[----:B------:R-:W3:Y:S01]  /*0750*/  LDC.64 R8, c[0x0][0x218] ;  /* 0x00008600ff087b82 */ /* 0x000ee20000000a00 */
[----:B------:R-:W-:Y:S02]  /*0760*/  IMAD.MOV.U32 R5, RZ, RZ, 0x70 ;  /* 0x00000070ff057424 */ /* 0x000fe400078e00ff */
[----:B---3--:R3:W-:Y:S03]  /*0770*/  STS.64 [UR7], R8 ;  /* 0x00000008ff007988 */ /* 0x0087e60008000a07 */
[----:B-1----:R-:W-:-:S05]  /*0780*/  LOP3.LUT R4, R4, 0x10, R5, 0xd8, !PT ;  /* 0x0000001004047812 */ /* 0x002fca00078ed805 */
[----:B------:R3:W-:Y:S02]  /*0790*/  STS [UR7+0x8], R4 ;  /* 0x00000804ff007988 */ /* 0x0007e40008000807 */
.L_x_15:
[----:B-1----:R-:W-:Y:S05]  /*07a0*/  BSYNC B1 ;  /* 0x0000000000017941 */ /* 0x002fea0003800000 */
.L_x_14:
[----:B------:R-:W-:Y:S04]  /*07b0*/  BSSY B1, `(.L_x_16) ;  /* 0x000000a000017945 */ /* 0x000fe80003800000 */
[----:B------:R-:W-:Y:S05]  /*07c0*/  @P2 BRA `(.L_x_17) ;  /* 0x0000000000202947 */ /* 0x000fea0003800000 */
[----:B---3--:R-:W1:Y:S01]  /*07d0*/  LDS R4, [UR7+0x34] ;  /* 0x00003407ff047984 */ /* 0x008e620008000800 */
[----:B------:R-:W-:Y:S02]  /*07e0*/  IMAD.MOV.U32 R9, RZ, RZ, 0x3f000000 ;  /* 0x3f000000ff097424 */ /* 0x000fe400078e00ff */
[----:B------:R-:W-:Y:S01]  /*07f0*/  @!P2 IMAD.MOV.U32 R8, RZ, RZ, 0x3f ;  /* 0x0000003fff08a424 */ /* 0x000fe200078e00ff */
[----:B------:R-:W3:Y:S02]  /*0800*/  @!P2 LDS R5, [UR7+0x38] ;  /* 0x00003807ff05a984 */ /* 0x000ee40008000800 */
[----:B-1----:R-:W-:Y:S02]  /*0810*/  LOP3.LUT R4, R4, 0xff000000, R9, 0xb8, !PT ;  /* 0xff00000004047812 */ /* 0x002fe400078eb809 */
[----:B---3--:R-:W-:-:S03]  /*0820*/  @!P2 LOP3.LUT R5, R5, 0xff, R8, 0xb8, !PT ;  /* 0x000000ff0505a812 */ /* 0x008fc600078eb808 */
[----:B------:R1:W-:Y:S04]  /*0830*/  STS [UR7+0x34], R4 ;  /* 0x00003404ff007988 */ /* 0x0003e80008000807 */
[----:B------:R1:W-:Y:S02]  /*0840*/  @!P2 STS [UR7+0x38], R5 ;  /* 0x00003805ff00a988 */ /* 0x0003e40008000807 */
.L_x_17:
[----:B------:R-:W-:Y:S05]  /*0850*/  BSYNC B1 ;  /* 0x0000000000017941 */ /* 0x000fea0003800000 */
.L_x_16:
[----:B------:R-:W-:Y:S04]  /*0860*/  BSSY B1, `(.L_x_18) ;  /* 0x0000004000017945 */ /* 0x000fe80003800000 */
[----:B------:R-:W-:Y:S05]  /*0870*/  @P2 BRA `(.L_x_19) ;  /* 0x0000000000082947 */ /* 0x000fea0003800000 */
[----:B------:R4:W-:Y:S04]  /*0880*/  STS [UR7+0x24], R11 ;  /* 0x0000240bff007988 */ /* 0x0009e80008000807 */
[----:B------:R4:W-:Y:S02]  /*0890*/  STS [UR7+0x20], R3 ;  /* 0x00002003ff007988 */ /* 0x0009e40008000807 */
.L_x_19:
[----:B------:R-:W-:Y:S05]  /*08a0*/  BSYNC B1 ;  /* 0x0000000000017941 */ /* 0x000fea0003800000 */
.L_x_18:
[----:B------:R-:W-:Y:S04]  /*08b0*/  BSSY B1, `(.L_x_20) ;  /* 0x000000e000017945 */ /* 0x000fe80003800000 */
[----:B------:R-:W-:Y:S05]  /*08c0*/  @P2 BRA `(.L_x_21) ;  /* 0x0000000000302947 */ /* 0x000fea0003800000 */
[----:B-1----:R-:W1:Y:S01]  /*08d0*/  LDS R5, [UR7+0x34] ;  /* 0x00003407ff057984 */ /* 0x002e620008000800 */
[----:B---3--:R-:W3:Y:S03]  /*08e0*/  LDC.64 R8, c[0x0][0x240] ;  /* 0x00009000ff087b82 */ /* 0x008ee60000000a00 */
[----:B------:R-:W5:Y:S01]  /*08f0*/  LDS R4, [UR7+0x1c] ;  /* 0x00001c07ff047984 */ /* 0x000f620008000800 */
[C---:B---3--:R-:W-:Y:S01]  /*0900*/  SHF.L.U64.HI R9, R8.reuse, 0x1, R9 ;  /* 0x0000000108097819 */ /* 0x048fe20000010209 */
[----:B------:R-:W-:-:S03]  /*0910*/  IMAD.SHL.U32 R8, R8, 0x2, RZ ;  /* 0x0000000208087824 */ /* 0x000fc600078e00ff */
[--C-:B----4-:R-:W-:Y:S02]  /*0920*/  SHF.R.U32.HI R11, RZ, 0x4, R9.reuse ;  /* 0x00000004ff0b7819 */ /* 0x110fe40000011609 */
[----:B------:R-:W-:-:S05]  /*0930*/  SHF.R.U64 R8, R8, 0x4, R9 ;  /* 0x0000000408087819 */ /* 0x000fca0000001209 */
[----:B------:R3:W-:Y:S01]  /*0940*/  STS [UR7+0xc], R8 ;  /* 0x00000c08ff007988 */ /* 0x0007e20008000807 */
[----:B-1----:R-:W-:Y:S02]  /*0950*/  LOP3.LUT R5, R5, 0x7, RZ, 0xb8, !PT ;  /* 0x0000000705057812 */ /* 0x002fe400078eb8ff */
[----:B-----5:R-:W-:-:S03]  /*0960*/  LOP3.LUT R4, R4, 0xf, R11, 0xb8, !PT ;  /* 0x0000000f04047812 */ /* 0x020fc600078eb80b */
[----:B------:R3:W-:Y:S04]  /*0970*/  STS [UR7+0x34], R5 ;  /* 0x00003405ff007988 */ /* 0x0007e80008000807 */
[----:B------:R3:W-:Y:S02]  /*0980*/  STS [UR7+0x1c], R4 ;  /* 0x00001c04ff007988 */ /* 0x0007e40008000807 */
.L_x_21:
[----:B------:R-:W-:Y:S05]  /*0990*/  BSYNC B1 ;  /* 0x0000000000017941 */ /* 0x000fea0003800000 */
.L_x_20:
[----:B------:R-:W-:Y:S04]  /*09a0*/  BSSY B2, `(.L_x_22) ;  /* 0x000001a000027945 */ /* 0x000fe80003800000 */
[----:B------:R-:W-:Y:S04]  /*09b0*/  BSSY B1, `(.L_x_23) ;  /* 0x0000015000017945 */ /* 0x000fe80003800000 */
[----:B------:R-:W-:Y:S05]  /*09c0*/  @P2 BRA `(.L_x_24) ;  /* 0x0000000000202947 */ /* 0x000fea0003800000 */
[----:B-1-3--:R-:W1:Y:S02]  /*09d0*/  LDS R4, [UR7+0x34] ;  /* 0x00003407ff047984 */ /* 0x00ae640008000800 */
[----:B-1----:R-:W-:-:S05]  /*09e0*/  LOP3.LUT R4, R4, 0x38, RZ, 0xb8, !PT ;  /* 0x0000003804047812 */ /* 0x002fca00078eb8ff */
[----:B------:R1:W-:Y:S01]  /*09f0*/  STS [UR7+0x34], R4 ;  /* 0x00003404ff007988 */ /* 0x0003e20008000807 */
[----:B------:R-:W-:Y:S05]  /*0a00*/  @P2 BRA `(.L_x_25) ;  /* 0x0000000000202947 */ /* 0x000fea0003800000 */
[----:B-1----:R-:W1:Y:S01]  /*0a10*/  LDS R4, [UR7+0x8] ;  /* 0x00000807ff047984 */ /* 0x002e620008000800 */
[----:B------:R-:W-:-:S05]  /*0a20*/  IMAD.MOV.U32 R5, RZ, RZ, 0x780 ;  /* 0x00000780ff057424 */ /* 0x000fca00078e00ff */
[----:B-1----:R-:W-:-:S05]  /*0a30*/  LOP3.LUT R4, R4, 0x300, R5, 0xd8, !PT ;  /* 0x0000030004047812 */ /* 0x002fca00078ed805 */
[----:B------:R5:W-:Y:S02]  /*0a40*/  STS [UR7+0x8], R4 ;  /* 0x00000804ff007988 */ /* 0x000be40008000807 */
.L_x_24:
[----:B------:R-:W-:Y:S05]  /*0a50*/  @P2 BRA `(.L_x_26) ;  /* 0x0000000000282947 */ /* 0x000fea0003800000 */
[----:B-1-3-5:R-:W1:Y:S02]  /*0a60*/  LDS R4, [UR7+0x8] ;  /* 0x00000807ff047984 */ /* 0x02ae640008000800 */
[----:B-1----:R-:W-:-:S05]  /*0a70*/  LOP3.LUT R4, R4, 0x1800, RZ, 0xb8, !PT ;  /* 0x0000180004047812 */ /* 0x002fca00078eb8ff */
[----:B------:R3:W-:Y:S02]  /*0a80*/  STS [UR7+0x8], R4 ;  /* 0x00000804ff007988 */ /* 0x0007e40008000807 */
.L_x_25:
[----:B------:R-:W-:Y:S05]  /*0a90*/  @P2 BREAK B1 ;  /* 0x0000000000012942 */ /* 0x000fea0003800000 */
[----:B------:R-:W-:Y:S05]  /*0aa0*/  @P2 BRA `(.L_x_27) ;  /* 0x0000000000242947 */ /* 0x000fea0003800000 */
[----:B-1-3--:R-:W1:Y:S01]  /*0ab0*/  LDS R4, [UR7+0x8] ;  /* 0x00000807ff047984 */ /* 0x00ae620008000800 */
[----:B------:R-:W-:-:S05]  /*0ac0*/  IMAD.MOV.U32 R5, RZ, RZ, 0x6000 ;  /* 0x00006000ff057424 */ /* 0x000fca00078e00ff */
[----:B-1----:R-:W-:-:S04]  /*0ad0*/  LOP3.LUT R4, R4, 0x6000, R5, 0xd8, !PT ;  /* 0x0000600004047812 */ /* 0x002fc800078ed805 */
[----:B------:R-:W-:-:S05]  /*0ae0*/  LOP3.LUT R4, R4, 0x400000, RZ, 0xb8, !PT ;  /* 0x0040000004047812 */ /* 0x000fca00078eb8ff */
[----:B------:R1:W-:Y:S02]  /*0af0*/  STS [UR7+0x8], R4 ;  /* 0x00000804ff007988 */ /* 0x0003e40008000807 */
.L_x_26:
[----:B------:R-:W-:Y:S05]  /*0b00*/  BSYNC B1 ;  /* 0x0000000000017941 */ /* 0x000fea0003800000 */
.L_x_23:
[----:B-1-3-5:R-:W1:Y:S02]  /*0b10*/  @!P2 LDS R4, [UR7+0x8] ;  /* 0x00000807ff04a984 */ /* 0x02ae640008000800 */
[----:B-1----:R-:W-:-:S05]  /*0b20*/  @!P2 LOP3.LUT R4, R4, 0x8000, RZ, 0xb8, !PT ;  /* 0x000080000404a812 */ /* 0x002fca00078eb8ff */
[----:B------:R5:W-:Y:S02]  /*0b30*/  @!P2 STS [UR7+0x8], R4 ;  /* 0x00000804ff00a988 */ /* 0x000be40008000807 */
.L_x_27:
[----:B------:R-:W-:Y:S05]  /*0b40*/  BSYNC B2 ;  /* 0x0000000000027941 */ /* 0x000fea0003800000 */
.L_x_22:
[----:B------:R-:W-:Y:S05]  /*0b50*/  WARPSYNC.ALL ;  /* 0x0000000000007948 */ /* 0x000fea0003800000 */
[----:B------:R-:W-:-:S04]  /*0b60*/  UIADD3 UR19, UR4, 0x80, URZ ;  /* 0x0000008004137890 */ /* 0x000fc8000fffe03f */
[----:B------:R-:W-:-:S04]  /*0b70*/  UIADD3 UR18, UP0, UR19, UR20, URZ ;  /* 0x0000001413127290 */ /* 0x000fc8000ff1e03f */
[----:B------:R-:W-:Y:S01]  /*0b80*/  ULEA.HI.X.SX32 UR19, UR19, UR21, 0x1, UP0 ;  /* 0x0000001513137291 */ /* 0x000fe200080f0e3f */
[----:B------:R-:W-:Y:S11]  /*0b90*/  @P0 BRA `(.L_x_28) ;  /* 0x0000000000280947 */ /* 0x000ff60003800000 */
[----:B-1-3-5:R-:W1:Y:S01]  /*0ba0*/  S2R R4, SR_LANEID ;  /* 0x0000000000047919 */ /* 0x02ae620000000000 */
[----:B------:R-:W-:Y:S05]  /*0bb0*/  WARPSYNC.ALL ;  /* 0x0000000000007948 */ /* 0x000fea0003800000 */
[----:B-1----:R-:W-:-:S05]  /*0bc0*/  IMAD.SHL.U32 R8, R4, 0x4, RZ ;  /* 0x0000000404087824 */ /* 0x002fca00078e00ff */
[----:B------:R-:W1:Y:S01]  /*0bd0*/  LDS R9, [R8+UR7] ;  /* 0x0000000708097984 */ /* 0x000e620008000800 */
[----:B------:R-:W-:-:S05]  /*0be0*/  IADD3 R4, P1, R8, UR18, RZ ;  /* 0x0000001208047c10 */ /* 0x000fca000ff3e0ff */
[----:B------:R-:W-:-:S05]  /*0bf0*/  IMAD.X R5, RZ, RZ, UR19, P1 ;  /* 0x00000013ff057e24 */ /* 0x000fca00088e06ff */
[----:B-1----:R1:W3:Y:S01]  /*0c00*/  ATOMG.E.EXCH.STRONG.GPU PT, RZ, [R4], R9 ;  /* 0x0000000904ff73a8 */ /* 0x0022e200041ee100 */
[----:B------:R-:W-:-:S04]  /*0c10*/  DEPBAR {5,4,3,2,1,0} ;  /* 0x0000003f0000791a */ /* 0x000fc80000000000 */
[----:B------:R1:W-:Y:S01]  /*0c20*/  UTMACCTL.IV [UR18] ;  /* 0x00000000120079b9 */ /* 0x0003e20008000000 */
[----:B------:R-:W-:Y:S01]  /*0c30*/  NOP ;  /* 0x0000000000007918 */ /* 0x000fe20000000000 */
.L_x_28:
[----:B------:R-:W-:Y:S05]  /*0c40*/  @P0 BRA `(.L_x_29) ;  /* 0x00000000000c0947 */ /* 0x000fea0003800000 */
[----:B------:R0:W-:Y:S01]  /*0c50*/  UTMACMDFLUSH ;  /* 0x00000000000079b7 */ /* 0x0001e20000000000 */
[----:B------:R-:W-:Y:S05]  /*0c60*/  @P0 BRA `(.L_x_29) ;  /* 0x0000000000040947 */ /* 0x000fea0003800000 */
[----:B------:R-:W-:-:S04]  /*0c70*/  DEPBAR.LE SB0, 0x0 ;  /* 0x000080000000791a */ /* 0x000fc80000000000 */
.L_x_29:
[----:B------:R-:W-:Y:S05]  /*0c80*/  WARPSYNC.ALL ;  /* 0x0000000000007948 */ /* 0x000fea0003800000 */
[----:B---3--:R-:W-:Y:S06]  /*0c90*/  BAR.SYNC.DEFER_BLOCKING 0x0 ;  /* 0x0000000000007b1d */ /* 0x008fec0000010000 */
[----:B------:R-:W-:Y:S02]  /*0ca0*/  BSSY B2, `(.L_x_30) ;  /* 0x000000b000027945 */ /* 0x000fe40003800000 */
[----:B------:R-:W-:Y:S06]  /*0cb0*/  BAR.SYNC.DEFER_BLOCKING 0x0 ;  /* 0x0000000000007b1d */ /* 0x000fec0000010000 */
[----:B------:R3:W-:Y:S01]  /*0cc0*/  @!P0 STS [R14], RZ ;  /* 0x000000ff0e008388 */ /* 0x0007e20000000800 */
[----:B------:R-:W-:Y:S01]  /*0cd0*/  NOP ;  /* 0x0000000000007918 */ /* 0x000fe20000000000 */
[----:B------:R-:W-:Y:S05]  /*0ce0*/  @P2 BRA `(.L_x_31) ;  /* 0x0000000000182947 */ /* 0x000fea0003800000 */
[----:B-1---5:R-:W1:Y:S01]  /*0cf0*/  LDS R4, [UR7+0x8] ;  /* 0x00000807ff047984 */ /* 0x022e620008000800 */
[----:B------:R-:W5:Y:S01]  /*0d00*/  LDC.64 R8, c[0x0][0x220] ;  /* 0x00008800ff087b82 */ /* 0x000f620000000a00 */
[----:B------:R-:W-:Y:S02]  /*0d10*/  IMAD.MOV.U32 R5, RZ, RZ, 0x70 ;  /* 0x00000070ff057424 */ /* 0x000fe400078e00ff */
[----:B-----5:R5:W-:Y:S03]  /*0d20*/  STS.64 [UR7], R8 ;  /* 0x00000008ff007988 */ /* 0x020be60008000a07 */
[----:B-1----:R-:W-:-:S05]  /*0d30*/  LOP3.LUT R4, R4, 0x10, R5, 0xd8, !PT ;  /* 0x0000001004047812 */ /* 0x002fca00078ed805 */
[----:B------:R5:W-:Y:S02]  /*0d40*/  STS [UR7+0x8], R4 ;  /* 0x00000804ff007988 */ /* 0x000be40008000807 */
.L_x_31:
[----:B-1----:R-:W-:Y:S05]  /*0d50*/  BSYNC B2 ;  /* 0x0000000000027941 */ /* 0x002fea0003800000 */
.L_x_30:
[----:B------:R-:W-:Y:S04]  /*0d60*/  BSSY B3, `(.L_x_32) ;  /* 0x0000011000037945 */ /* 0x000fe80003800000 */
[----:B------:R-:W-:Y:S04]  /*0d70*/  BSSY B2, `(.L_x_33) ;  /* 0x000000e000027945 */ /* 0x000fe80003800000 */
[----:B------:R-:W-:Y:S05]  /*0d80*/  @P2 BRA `(.L_x_34) ;  /* 0x0000000000242947 */ /* 0x000fea0003800000 */
[----:B-----5:R-:W1:Y:S01]  /*0d90*/  LDS R4, [UR7+0x34] ;  /* 0x00003407ff047984 */ /* 0x020e620008000800 */
[----:B------:R-:W-:-:S05]  /*0da0*/  IMAD.MOV.U32 R5, RZ, RZ, 0x3f000000 ;  /* 0x3f000000ff057424 */ /* 0x000fca00078e00ff */
[----:B-1----:R-:W-:-:S05]  /*0db0*/  LOP3.LUT R4, R4, 0xff000000, R5, 0xb8, !PT ;  /* 0xff00000004047812 */ /* 0x002fca00078eb805 */
[----:B------:R1:W-:Y:S01]  /*0dc0*/  STS [UR7+0x34], R4 ;  /* 0x00003404ff007988 */ /* 0x0003e20008000807 */
[----:B------:R-:W-:Y:S05]  /*0dd0*/  @P2 BRA `(.L_x_35) ;  /* 0x00000000001c2947 */ /* 0x000fea0003800000 */
[----:B-1----:R-:W1:Y:S01]  /*0de0*/  LDS R4, [UR7+0x38] ;  /* 0x00003807ff047984 */ /* 0x002e620008000800 */
[----:B------:R-:W-:-:S05]  /*0df0*/  IMAD.MOV.U32 R5, RZ, RZ, 0x3f ;  /* 0x0000003fff057424 */ /* 0x000fca00078e00ff */
[----:B-1----:R-:W-:-:S05]  /*0e00*/  LOP3.LUT R4, R4, 0xff, R5, 0xb8, !PT ;  /* 0x000000ff04047812 */ /* 0x002fca00078eb805 */
[----:B------:R1:W-:Y:S02]  /*0e10*/  STS [UR7+0x38], R4 ;  /* 0x00003804ff007988 */ /* 0x0003e40008000807 */
.L_x_34:
[----:B------:R-:W-:Y:S05]  /*0e20*/  @P2 BREAK B2 ;  /* 0x0000000000022942 */ /* 0x000fea0003800000 */
[----:B------:R-:W-:Y:S05]  /*0e30*/  @P2 BRA `(.L_x_36) ;  /* 0x00000000000c2947 */ /* 0x000fea0003800000 */
[----:B------:R1:W-:Y:S02]  /*0e40*/  STS [UR7+0x20], R3 ;  /* 0x00002003ff007988 */ /* 0x0003e40008000807 */
.L_x_35:
[----:B------:R-:W-:Y:S05]  /*0e50*/  BSYNC B2 ;  /* 0x0000000000027941 */ /* 0x000fea0003800000 */
.L_x_33:
[----:B------:R1:W-:Y:S02]  /*0e60*/  @!P2 STS [UR7+0x24], R2 ;  /* 0x00002402ff00a988 */ /* 0x0003e40008000807 */
.L_x_36:
[----:B------:R-:W-:Y:S05]  /*0e70*/  BSYNC B3 ;  /* 0x0000000000037941 */ /* 0x000fea0003800000 */
.L_x_32:
[----:B------:R-:W-:Y:S05]  /*0e80*/  WARPSYNC.ALL ;  /* 0x0000000000007948 */ /* 0x000fea0003800000 */
[----:B------:R-:W-:Y:S04]  /*0e90*/  BSSY B3, `(.L_x_37) ;  /* 0x000000e000037945 */ /* 0x000fe80003800000 */
[----:B------:R-:W-:Y:S05]  /*0ea0*/  @P2 BRA `(.L_x_38) ;  /* 0x0000000000302947 */ /* 0x000fea0003800000 */
[----:B-1--4-:R-:W1:Y:S01]  /*0eb0*/  LDS R3, [UR7+0x34] ;  /* 0x00003407ff037984 */ /* 0x012e620008000800 */
[----:B-----5:R-:W4:Y:S03]  /*0ec0*/  LDC.64 R4, c[0x0][0x248] ;  /* 0x00009200ff047b82 */ /* 0x020f260000000a00 */
[----:B------:R-:W5:Y:S01]  /*0ed0*/  LDS R2, [UR7+0x1c] ;  /* 0x00001c07ff027984 */ /* 0x000f620008000800 */
[C---:B----4-:R-:W-:Y:S01]  /*0ee0*/  SHF.L.U64.HI R5, R4.reuse, 0x1, R5 ;  /* 0x0000000104057819 */ /* 0x050fe20000010205 */
[----:B------:R-:W-:-:S03]  /*0ef0*/  IMAD.SHL.U32 R4, R4, 0x2, RZ ;  /* 0x0000000204047824 */ /* 0x000fc600078e00ff */
[--C-:B------:R-:W-:Y:S02]  /*0f00*/  SHF.R.U32.HI R9, RZ, 0x4, R5.reuse ;  /* 0x00000004ff097819 */ /* 0x100fe40000011605 */
[----:B------:R-:W-:-:S05]  /*0f10*/  SHF.R.U64 R4, R4, 0x4, R5 ;  /* 0x0000000404047819 */ /* 0x000fca0000001205 */
[----:B------:R4:W-:Y:S01]  /*0f20*/  STS [UR7+0xc], R4 ;  /* 0x00000c04ff007988 */ /* 0x0009e20008000807 */
[----:B-1----:R-:W-:Y:S02]  /*0f30*/  LOP3.LUT R3, R3, 0x7, RZ, 0xb8, !PT ;  /* 0x0000000703037812 */ /* 0x002fe400078eb8ff */
[----:B-----5:R-:W-:-:S03]  /*0f40*/  LOP3.LUT R2, R2, 0xf, R9, 0xb8, !PT ;  /* 0x0000000f02027812 */ /* 0x020fc600078eb809 */
[----:B------:R4:W-:Y:S04]  /*0f50*/  STS [UR7+0x34], R3 ;  /* 0x00003403ff007988 */ /* 0x0009e80008000807 */
[----:B------:R4:W-:Y:S02]  /*0f60*/  STS [UR7+0x1c], R2 ;  /* 0x00001c02ff007988 */ /* 0x0009e40008000807 */
.L_x_38:
[----:B------:R-:W-:Y:S05]  /*0f70*/  BSYNC B3 ;  /* 0x0000000000037941 */ /* 0x000fea0003800000 */
.L_x_37:
[----:B------:R-:W-:Y:S04]  /*0f80*/  BSSY B3, `(.L_x_39) ;  /* 0x000001a000037945 */ /* 0x000fe80003800000 */
[----:B------:R-:W-:Y:S04]  /*0f90*/  BSSY B4, `(.L_x_40) ;  /* 0x0000015000047945 */ /* 0x000fe80003800000 */
[----:B------:R-:W-:Y:S05]  /*0fa0*/  @P2 BRA `(.L_x_41) ;  /* 0x0000000000202947 */ /* 0x000fea0003800000 */
[----:B-1--4-:R-:W1:Y:S02]  /*0fb0*/  LDS R2, [UR7+0x34] ;  /* 0x00003407ff027984 */ /* 0x012e640008000800 */
[----:B-1----:R-:W-:-:S05]  /*0fc0*/  LOP3.LUT R2, R2, 0x38, RZ, 0xb8, !PT ;  /* 0x0000003802027812 */ /* 0x002fca00078eb8ff */
[----:B------:R1:W-:Y:S01]  /*0fd0*/  STS [UR7+0x34], R2 ;  /* 0x00003402ff007988 */ /* 0x0003e20008000807 */
[----:B------:R-:W-:Y:S05]  /*0fe0*/  @P2 BRA `(.L_x_42) ;  /* 0x0000000000202947 */ /* 0x000fea0003800000 */
[----:B-1----:R-:W1:Y:S01]  /*0ff0*/  LDS R2, [UR7+0x8] ;  /* 0x00000807ff027984 */ /* 0x002e620008000800 */
[----:B------:R-:W-:-:S05]  /*1000*/  IMAD.MOV.U32 R3, RZ, RZ, 0x780 ;  /* 0x00000780ff037424 */ /* 0x000fca00078e00ff */
[----:B-1----:R-:W-:-:S05]  /*1010*/  LOP3.LUT R2, R2, 0x300, R3, 0xd8, !PT ;  /* 0x0000030002027812 */ /* 0x002fca00078ed803 */
[----:B------:R1:W-:Y:S02]  /*1020*/  STS [UR7+0x8], R2 ;  /* 0x00000802ff007988 */ /* 0x0003e40008000807 */
.L_x_41:
[----:B------:R-:W-:Y:S05]  /*1030*/  @P2 BRA `(.L_x_43) ;  /* 0x0000000000282947 */ /* 0x000fea0003800000 */
[----:B-1--4-:R-:W1:Y:S02]  /*1040*/  LDS R2, [UR7+0x8] ;  /* 0x00000807ff027984 */ /* 0x012e640008000800 */
[----:B-1----:R-:W-:-:S05]  /*1050*/  LOP3.LUT R2, R2, 0x1800, RZ, 0xb8, !PT ;  /* 0x0000180002027812 */ /* 0x002fca00078eb8ff */
[----:B------:R4:W-:Y:S02]  /*1060*/  STS [UR7+0x8], R2 ;  /* 0x00000802ff007988 */ /* 0x0009e40008000807 */
.L_x_42:
[----:B------:R-:W-:Y:S05]  /*1070*/  @P2 BREAK B4 ;  /* 0x0000000000042942 */ /* 0x000fea0003800000 */
[----:B------:R-:W-:Y:S05]  /*1080*/  @P2 BRA `(.L_x_44) ;  /* 0x0000000000242947 */ /* 0x000fea0003800000 */
[----:B-1--4-:R-:W1:Y:S01]  /*1090*/  LDS R2, [UR7+0x8] ;  /* 0x00000807ff027984 */ /* 0x012e620008000800 */
[----:B------:R-:W-:-:S05]  /*10a0*/  IMAD.MOV.U32 R3, RZ, RZ, 0x6000 ;  /* 0x00006000ff037424 */ /* 0x000fca00078e00ff */
[----:B-1----:R-:W-:-:S04]  /*10b0*/  LOP3.LUT R2, R2, 0x6000, R3, 0xd8, !PT ;  /* 0x0000600002027812 */ /* 0x002fc800078ed803 */
[----:B------:R-:W-:-:S05]  /*10c0*/  LOP3.LUT R2, R2, 0x400000, RZ, 0xb8, !PT ;  /* 0x0040000002027812 */ /* 0x000fca00078eb8ff */
[----:B------:R1:W-:Y:S02]  /*10d0*/  STS [UR7+0x8], R2 ;  /* 0x00000802ff007988 */ /* 0x0003e40008000807 */
.L_x_43:
[----:B------:R-:W-:Y:S05]  /*10e0*/  BSYNC B4 ;  /* 0x0000000000047941 */ /* 0x000fea0003800000 */
.L_x_40:
[----:B-1--4-:R-:W1:Y:S02]  /*10f0*/  @!P2 LDS R2, [UR7+0x8] ;  /* 0x00000807ff02a984 */ /* 0x012e640008000800 */
[----:B-1----:R-:W-:-:S05]  /*1100*/  @!P2 LOP3.LUT R2, R2, 0x8000, RZ, 0xb8, !PT ;  /* 0x000080000202a812 */ /* 0x002fca00078eb8ff */
[----:B------:R1:W-:Y:S02]  /*1110*/  @!P2 STS [UR7+0x8], R2 ;  /* 0x00000802ff00a988 */ /* 0x0003e40008000807 */
.L_x_44:
[----:B------:R-:W-:Y:S05]  /*1120*/  BSYNC B3 ;  /* 0x0000000000037941 */ /* 0x000fea0003800000 */
.L_x_39:
[----:B------:R-:W-:Y:S05]  /*1130*/  WARPSYNC.ALL ;  /* 0x0000000000007948 */ /* 0x000fea0003800000 */
[----:B------:R-:W-:Y:S01]  /*1140*/  UIADD3 UR4, UR4, 0x100, URZ ;  /* 0x0000010004047890 */ /* 0x000fe2000fffe03f */
[----:B------:R-:W-:Y:S01]  /*1150*/  ISETP.GE.AND P1, PT, R10, 0x1, PT ;  /* 0x000000010a00780c */ /* 0x000fe20003f26270 */
[----:B------:R-:W-:Y:S01]  /*1160*/  IMAD.MOV.U32 R24, RZ, RZ, RZ ;  /* 0x000000ffff187224 */ /* 0x000fe200078e00ff */
[----:B-----5:R-:W-:Y:S01]  /*1170*/  SHF.R.U32.HI R8, RZ, 0x5, R0 ;  /* 0x00000005ff087819 */ /* 0x020fe20000011600 */
[----:B------:R-:W-:-:S04]  /*1180*/  UIADD3 UR20, UP0, UR4, UR20, URZ ;  /* 0x0000001404147290 */ /* 0x000fc8000ff1e03f */
[----:B------:R-:W-:Y:S01]  /*1190*/  ULEA.HI.X.SX32 UR21, UR4, UR21, 0x1, UP0 ;  /* 0x0000001504157291 */ /* 0x000fe200080f0e3f */
[----:B------:R-:W-:Y:S11]  /*11a0*/  @P0 BRA `(.L_x_45) ;  /* 0x0000000000280947 */ /* 0x000ff60003800000 */
[----:B-1--4-:R-:W1:Y:S01]  /*11b0*/  S2R R2, SR_LANEID ;  /* 0x0000000000027919 */ /* 0x012e620000000000 */
[----:B------:R-:W-:Y:S05]  /*11c0*/  WARPSYNC.ALL ;  /* 0x0000000000007948 */ /* 0x000fea0003800000 */
[----:B-1----:R-:W-:-:S05]  /*11d0*/  IMAD.SHL.U32 R4, R2, 0x4, RZ ;  /* 0x0000000402047824 */ /* 0x002fca00078e00ff */
[----:B------:R-:W1:Y:S01]  /*11e0*/  LDS R5, [R4+UR7] ;  /* 0x0000000704057984 */ /* 0x000e620008000800 */
[----:B------:R-:W-:-:S05]  /*11f0*/  IADD3 R2, P3, R4, UR20, RZ ;  /* 0x0000001404027c10 */ /* 0x000fca000ff7e0ff */
[----:B------:R-:W-:-:S05]  /*1200*/  IMAD.X R3, RZ, RZ, UR21, P3 ;  /* 0x00000015ff037e24 */ /* 0x000fca00098e06ff */
[----:B-1----:R5:W4:Y:S01]  /*1210*/  ATOMG.E.EXCH.STRONG.GPU PT, RZ, [R2], R5 ;  /* 0x0000000502ff73a8 */ /* 0x002b2200041ee100 */
[----:B------:R-:W-:-:S04]  /*1220*/  DEPBAR {5,4,3,2,1,0} ;  /* 0x0000003f0000791a */ /* 0x000fc80000000000 */
[----:B------:R5:W-:Y:S01]  /*1230*/  UTMACCTL.IV [UR20] ;  /* 0x00000000140079b9 */ /* 0x000be20008000000 */
[----:B------:R-:W-:Y:S01]  /*1240*/  NOP ;  /* 0x0000000000007918 */ /* 0x000fe20000000000 */
.L_x_45:
[----:B------:R-:W-:Y:S05]  /*1250*/  @P0 BRA `(.L_x_46) ;  /* 0x00000000000c0947 */ /* 0x000fea0003800000 */
[----:B------:R0:W-:Y:S01]  /*1260*/  UTMACMDFLUSH ;  /* 0x00000000000079b7 */ /* 0x0001e20000000000 */
[----:B------:R-:W-:Y:S05]  /*1270*/  @P0 BRA `(.L_x_46) ;  /* 0x0000000000040947 */ /* 0x000fea0003800000 */
[----:B------:R-:W-:-:S04]  /*1280*/  DEPBAR.LE SB0, 0x0 ;  /* 0x000080000000791a */ /* 0x000fc80000000000 */
.L_x_46:
[----:B------:R-:W-:Y:S05]  /*1290*/  WARPSYNC.ALL ;  /* 0x0000000000007948 */ /* 0x000fea0003800000 */
[----:B----4-:R-:W-:Y:S01]  /*12a0*/  BAR.SYNC.DEFER_BLOCKING 0x0 ;  /* 0x0000000000007b1d */ /* 0x010fe20000010000 */
[----:B------:R-:W-:Y:S01]  /*12b0*/  R2UR UR22, R8 ;  /* 0x00000000081672ca */ /* 0x000fe200000e0000 */
[----:B------:R-:W-:Y:S01]  /*12c0*/  USHF.L.U32 UR23, UR28, 0x7, URZ ;  /* 0x000000071c177899 */ /* 0x000fe2000800063f */
[----:B------:R-:W-:Y:S01]  /*12d0*/  IMAD.MOV.U32 R25, RZ, RZ, RZ ;  /* 0x000000ffff197224 */ /* 0x000fe200078e00ff */
[----:B------:R-:W-:Y:S02]  /*12e0*/  CS2R R26, SRZ ;  /* 0x00000000001a7805 */ /* 0x000fe4000001ff00 */
[----:B------:R-:W-:Y:S01]  /*12f0*/  CS2R R28, SRZ ;  /* 0x00000000001c7805 */ /* 0x000fe2000001ff00 */
[----:B------:R-:W-:Y:S01]  /*1300*/  VOTEU.ALL UP0, P2 ;  /* 0x00000000003f7886 */ /* 0x000fe20001000000 */
[----:B------:R-:W-:Y:S01]  /*1310*/  UMOV UR4, 0x1 ;  /* 0x0000000100047882 */ /* 0x000fe20000000000 */
[----:B------:R-:W-:Y:S01]  /*1320*/  VOTEU.ALL UP1, P2 ;  /* 0x00000000003f7886 */ /* 0x000fe20001020000 */
[----:B------:R-:W-:Y:S01]  /*1330*/  VOTEU.ALL UP2, P2 ;  /* 0x00000000003f7886 */ /* 0x000fe20001040000 */
[----:B------:R-:W-:Y:S01]  /*1340*/  CS2R R30, SRZ ;  /* 0x00000000001e7805 */ /* 0x000fe2000001ff00 */
[----:B------:R-:W-:-:S04]  /*1350*/  @!UP0 UIADD3 UR8, -UR4, 0x100000, URZ ;  /* 0x0010000004088890 */ /* 0x000fc8000fffe13f */
[----:B------:R-:W-:Y:S02]  /*1360*/  @!UP0 USHF.L.U32 UR9, UR8, 0xb, URZ ;  /* 0x0000000b08098899 */ /* 0x000fe4000800063f */
[----:B------:R-:W-:Y:S01]  /*1370*/  @!UP0 USHF.L.U32 UR8, UR8, 0x1, URZ ;  /* 0x0000000108088899 */ /* 0x000fe2000800063f */
        /* <DEDUP_REMOVED lines=9> */
[----:B------:R-:W-:Y:S01]  /*1410*/  VOTEU.ALL UP0, P2 ;  /* 0x00000000003f7886 */ /* 0x000fe20001000000 */
[----:B------:R-:W-:Y:S02]  /*1420*/  CS2R R38, SRZ ;  /* 0x0000000000267805 */ /* 0x000fe4000001ff00 */
[----:B------:R-:W-:Y:S02]  /*1430*/  CS2R R40, SRZ ;  /* 0x0000000000287805 */ /* 0x000fe4000001ff00 */
[----:B------:R-:W-:Y:S02]  /*1440*/  CS2R R42, SRZ ;  /* 0x00000000002a7805 */ /* 0x000fe4000001ff00 */
[----:B------:R-:W-:-:S02]  /*1450*/  CS2R R44, SRZ ;  /* 0x00000000002c7805 */ /* 0x000fc4000001ff00 */
[----:B------:R-:W-:Y:S02]  /*1460*/  CS2R R46, SRZ ;  /* 0x00000000002e7805 */ /* 0x000fe4000001ff00 */
[----:B------:R-:W-:Y:S01]  /*1470*/  CS2R R48, SRZ ;  /* 0x0000000000307805 */ /* 0x000fe2000001ff00 */
[----:B------:R-:W4:Y:S02]  /*1480*/  FENCE.VIEW.ASYNC.S ;  /* 0x00000000000073c6 */ /* 0x000f240000000000 */
[----:B----4-:R-:W4:Y:S02]  /*1490*/  @!UP0 SYNCS.EXCH.64 URZ, [UR7+0x12000], UR8 ;  /* 0x01200008073f85b2 */ /* 0x010f240008000100 */
[----:B----4-:R-:W-:Y:S01]  /*14a0*/  BAR.SYNC.DEFER_BLOCKING 0x0 ;  /* 0x0000000000007b1d */ /* 0x010fe20000010000 */
[----:B------:R-:W-:Y:S02]  /*14b0*/  CS2R R50, SRZ ;  /* 0x0000000000327805 */ /* 0x000fe4000001ff00 */
[----:B------:R-:W-:-:S02]  /*14c0*/  CS2R R52, SRZ ;  /* 0x0000000000347805 */ /* 0x000fc4000001ff00 */
[----:B------:R-:W-:Y:S01]  /*14d0*/  CS2R R54, SRZ ;  /* 0x0000000000367805 */ /* 0x000fe2000001ff00 */
[----:B------:R4:W1:Y:S02]  /*14e0*/  @!UP1 SYNCS.EXCH.64 URZ, [UR7+0x12008], UR10 ;  /* 0x0120080a073f95b2 */ /* 0x0008640008000100 */
[----:B-1----:R-:W-:Y:S01]  /*14f0*/  BAR.SYNC.DEFER_BLOCKING 0x0 ;  /* 0x0000000000007b1d */ /* 0x002fe20000010000 */
[----:B----4-:R-:W-:-:S05]  /*1500*/  USHF.L.U32 UR11, UR29, 0x6, URZ ;  /* 0x000000061d0b7899 */ /* 0x010fca000800063f */
[----:B------:R1:W4:Y:S01]  /*1510*/  @!UP2 SYNCS.EXCH.64 URZ, [UR7+0x12010], UR4 ;  /* 0x01201004073fa5b2 */ /* 0x0003220008000100 */
[----:B------:R-:W-:Y:S06]  /*1520*/  @!P1 BRA `(.L_x_47) ;  /* 0x0000000400589947 */ /* 0x000fec0003800000 */
[----:B------:R-:W-:Y:S02]  /*1530*/  CS2R R24, SRZ ;  /* 0x0000000000187805 */ /* 0x000fe4000001ff00 */
[----:B------:R-:W-:Y:S02]  /*1540*/  CS2R R26, SRZ ;  /* 0x00000000001a7805 */ /* 0x000fe4000001ff00 */
[----:B------:R-:W-:Y:S02]  /*1550*/  CS2R R28, SRZ ;  /* 0x00000000001c7805 */ /* 0x000fe4000001ff00 */
[----:B------:R-:W-:Y:S02]  /*1560*/  CS2R R30, SRZ ;  /* 0x00000000001e7805 */ /* 0x000fe4000001ff00 */
[----:B------:R-:W-:Y:S02]  /*1570*/  CS2R R32, SRZ ;  /* 0x0000000000207805 */ /* 0x000fe4000001ff00 */
[----:B------:R-:W-:-:S02]  /*1580*/  CS2R R34, SRZ ;  /* 0x0000000000227805 */ /* 0x000fc4000001ff00 */
        /* <DEDUP_REMOVED lines=9> */
[----:B------:R-:W-:Y:S01]  /*1620*/  CS2R R54, SRZ ;  /* 0x0000000000367805 */ /* 0x000fe2000001ff00 */
[----:B-1----:R-:W-:Y:S01]  /*1630*/  UMOV UR4, URZ ;  /* 0x0000003f00047c82 */ /* 0x002fe20008000000 */
[----:B------:R-:W-:-:S05]  /*1640*/  UMOV UR10, URZ ;  /* 0x0000003f000a7c82 */ /* 0x000fca0008000000 */
.L_x_49:
[----:B----4-:R-:W-:Y:S01]  /*1650*/  BAR.SYNC.DEFER_BLOCKING 0x0 ;  /* 0x0000000000007b1d */ /* 0x010fe20000010000 */
[----:B------:R-:W-:Y:S01]  /*1660*/  ULEA UR5, UR4, UR7, 0x3 ;  /* 0x0000000704057291 */ /* 0x000fe2000f8e183f */
[----:B-----5:R-:W-:Y:S01]  /*1670*/  @!P2 IMAD.MOV.U32 R2, RZ, RZ, 0x6000 ;  /* 0x00006000ff02a424 */ /* 0x020fe200078e00ff */
[----:B------:R-:W-:Y:S01]  /*1680*/  ELECT P0, URZ, PT ;  /* 0x00000000003f782f */ /* 0x000fe20003800000 */
[----:B------:R-:W-:-:S03]  /*1690*/  ULEA UR8, UR4, UR7, 0xd ;  /* 0x0000000704087291 */ /* 0x000fc6000f8e683f */
[----:B------:R-:W-:Y:S02]  /*16a0*/  ISETP.LT.U32.AND P0, PT, R6, 0x20, P0 ;  /* 0x000000200600780c */ /* 0x000fe40000701070 */
[----:B------:R-:W-:Y:S01]  /*16b0*/  ELECT P1, URZ, PT ;  /* 0x00000000003f782f */ /* 0x000fe20003820000 */
[----:B------:R-:W-:-:S03]  /*16c0*/  UIADD3 UR8, UR8, 0xc000, URZ ;  /* 0x0000c00008087890 */ /* 0x000fc6000fffe03f */
[----:B------:R-:W-:Y:S01]  /*16d0*/  ISETP.LT.U32.AND P1, PT, R6, 0x40, P1 ;  /* 0x000000400600780c */ /* 0x000fe20000f21070 */
[----:B------:R-:W-:Y:S02]  /*16e0*/  ULEA UR6, UR4, UR7, 0xe ;  /* 0x0000000704067291 */ /* 0x000fe4000f8e703f */
[----:B------:R-:W-:Y:S01]  /*16f0*/  ULOP3.LUT UR26, UR22, 0x1, URZ, 0xc0, !UPT ;  /* 0x00000001161a7892 */ /* 0x000fe2000f8ec03f */
[----:B------:R-:W-:-:S03]  /*1700*/  UMOV UR27, UR10 ;  /* 0x0000000a001b7c82 */ /* 0x000fc60008000000 */
[----:B------:R-:W-:Y:S01]  /*1710*/  ULEA UR24, UR26, UR6, 0xd ;  /* 0x000000061a187291 */ /* 0x000fe2000f8e683f */
[----:B------:R-:W-:Y:S01]  /*1720*/  VOTEU.ANY UP0, P0 ;  /* 0x00000000003f7886 */ /* 0x000fe20000000100 */
[----:B------:R-:W-:Y:S01]  /*1730*/  VOTEU.ANY UP2, P0 ;  /* 0x00000000003f7886 */ /* 0x000fe20000040100 */
[----:B------:R-:W-:Y:S01]  /*1740*/  ULEA UR26, UR26, UR23, 0x6 ;  /* 0x000000171a1a7291 */ /* 0x000fe2000f8e303f */
[----:B------:R1:W-:Y:S02]  /*1750*/  @!P2 SYNCS.ARRIVE.TRANS64 RZ, [UR5+0x12000], R2 ;  /* 0x01200002ffffa9a7 */ /* 0x0003e40008000005 */
[----:B------:R-:W-:Y:S01]  /*1760*/  VOTEU.ANY UP1, P1 ;  /* 0x00000000003f7886 */ /* 0x000fe20000820100 */
[----:B------:R-:W-:Y:S01]  /*1770*/  @UP0 UIADD3 UR9, UR5, 0x12000, URZ ;  /* 0x0001200005090890 */ /* 0x000fe2000fffe03f */
[----:B------:R-:W-:Y:S01]  /*1780*/  @UP0 UMOV UR12, UR16 ;  /* 0x00000010000c0c82 */ /* 0x000fe20008000000 */
[----:B------:R-:W-:Y:S01]  /*1790*/  @UP0 UMOV UR13, UR17 ;  /* 0x00000011000d0c82 */ /* 0x000fe20008000000 */
[----:B------:R-:W-:Y:S01]  /*17a0*/  BAR.SYNC.DEFER_BLOCKING 0x0 ;  /* 0x0000000000007b1d */ /* 0x000fe20000010000 */
[----:B------:R-:W-:Y:S01]  /*17b0*/  @UP1 UIADD3 UR25, UR5, 0x12000, URZ ;  /* 0x0001200005191890 */ /* 0x000fe2000fffe03f */
[----:B-1----:R-:W-:-:S04]  /*17c0*/  SHF.L.U32 R2, R7, 0x1f, RZ ;  /* 0x0000001f07027819 */ /* 0x002fc800000006ff */
[----:B------:R-:W-:Y:S01]  /*17d0*/  VOTEU.ANY UP3, P1 ;  /* 0x00000000003f7886 */ /* 0x000fe20000860100 */
[----:B------:R-:W-:Y:S01]  /*17e0*/  @UP1 UMOV UR14, UR18 ;  /* 0x00000012000e1c82 */ /* 0x000fe20008000000 */
[----:B------:R-:W-:Y:S01]  /*17f0*/  @UP1 UMOV UR15, UR19 ;  /* 0x00000013000f1c82 */ /* 0x000fe20008000000 */
[----:B------:R1:W-:Y:S01]  /*1800*/  @UP2 UTMALDG.2D [UR8], [UR12] ;  /* 0x000000080c0025b4 */ /* 0x0003e20008008000 */
[----:B------:R4:W-:Y:S06]  /*1810*/  MEMBAR.ALL.CTA ;  /* 0x0000000000007992 */ /* 0x0009ec0000008000 */
[----:B----4-:R-:W4:Y:S02]  /*1820*/  FENCE.VIEW.ASYNC.S ;  /* 0x00000000000073c6 */ /* 0x010f240000000000 */
[----:B----4-:R-:W-:Y:S06]  /*1830*/  BAR.SYNC.DEFER_BLOCKING 0x0 ;  /* 0x0000000000007b1d */ /* 0x010fec0000010000 */
[----:B------:R1:W-:Y:S02]  /*1840*/  @UP3 UTMALDG.2D [UR24], [UR14] ;  /* 0x000000180e0035b4 */ /* 0x0003e40008008000 */
[----:B------:R-:W-:Y:S06]  /*1850*/  BAR.SYNC.DEFER_BLOCKING 0x0 ;  /* 0x0000000000007b1d */ /* 0x000fec0000010000 */
[----:B------:R-:W4:Y:S02]  /*1860*/  SYNCS.PHASECHK.TRANS64.TRYWAIT P0, [UR5+0x12000], R2 ;  /* 0x01200002ff0075a7 */ /* 0x000f240008000145 */
[----:B-1--4-:R-:W-:Y:S05]  /*1870*/  @!P0 BRA `(.L_x_48) ;  /* 0x0000000400748947 */ /* 0x012fea0003800000 */
.L_x_50:
[----:B------:R-:W-:Y:S01]  /*1880*/  USHF.L.U32 UR5, UR22, 0x7, URZ ;  /* 0x0000000716057899 */ /* 0x000fe2000800063f */
[----:B------:R-:W-:Y:S02]  /*1890*/  WARPGROUP.DEPBAR.LE gsb0, 0x0 ;  /* 0x00008000000079c5 */ /* 0x000fe40000010000 */
[----:B------:R-:W-:Y:S01]  /*18a0*/  USHF.R.U32.HI UR12, URZ, 0x4, UR8 ;  /* 0x000000043f0c7899 */ /* 0x000fe20008011608 */
[----:B------:R-:W-:Y:S01]  /*18b0*/  WARPGROUP.ARRIVE ;  /* 0x00000000000079c5 */ /* 0x000fe20000000000 */
[----:B------:R-:W-:Y:S01]  /*18c0*/  ULOP3.LUT UR5, UR5, 0x200, URZ, 0xc0, !UPT ;  /* 0x0000020005057892 */ /* 0x000fe2000f8ec03f */
[----:B------:R-:W1:Y:S01]  /*18d0*/  LDC R2, c[0x0][0x230] ;  /* 0x00008c00ff027b82 */ /* 0x000e620000000800 */
[----:B------:R-:W-:Y:S02]  /*18e0*/  USGXT.U32 UR12, UR12, 0xe ;  /* 0x0000000e0c0c789a */ /* 0x000fe40008000000 */
[----:B------:R-:W-:Y:S01]  /*18f0*/  ULEA.HI UR5, UR6, UR5, URZ, 0x1c ;  /* 0x0000000506057291 */ /* 0x000fe2000f8fe03f */
[----:B------:R-:W-:Y:S01]  /*1900*/  UMOV UR13, 0x40000040 ;  /* 0x40000040000d7882 */ /* 0x000fe20000000000 */
[----:B------:R-:W-:-:S02]  /*1910*/  UMOV UR15, 0x40000040 ;  /* 0x40000040000f7882 */ /* 0x000fc40000000000 */
[----:B------:R-:W-:Y:S01]  /*1920*/  ULOP3.LUT UR14, UR5, 0x3fff, URZ, 0xc0, !UPT ;  /* 0x00003fff050e7892 */ /* 0x000fe2000f8ec03f */
[----:B------:R-:W-:Y:S02]  /*1930*/  UMOV UR6, URZ ;  /* 0x0000003f00067c82 */ /* 0x000fe40008000000 */
[----:B------:R-:W-:Y:S01]  /*1940*/  UMOV UR5, URZ ;  /* 0x0000003f00057c82 */ /* 0x000fe20008000000 */
[----:B------:R-:W-:Y:S02]  /*1950*/  UIADD3 UR10, UR10, 0x40, URZ ;  /* 0x000000400a0a7890 */ /* 0x000fe4000fffe03f */
[----:B------:R-:W-:-:S03]  /*1960*/  UIADD3 UR4, UR4, 0x1, URZ ;  /* 0x0000000104047890 */ /* 0x000fc6000fffe03f */
[----:B------:R-:W-:Y:S01]  /*1970*/  HGMMA.64x64x16.F32 R24, gdesc[UR12].tnspB, R24 ;  /* 0x40e000000c1879f0 */ /* 0x000fe20008700818 */
[----:B------:R-:W-:Y:S02]  /*1980*/  UIADD3 UR12, UP0, UR12, 0x2, URZ ;  /* 0x000000020c0c7890 */ /* 0x000fe4000ff1e03f */
[----:B------:R-:W-:Y:S02]  /*1990*/  UIADD3 UR14, UP1, UR14, 0x80, URZ ;  /* 0x000000800e0e7890 */ /* 0x000fe4000ff3e03f */
[----:B------:R-:W-:Y:S02]  /*19a0*/  UIADD3.X UR13, UR5, 0x40000040, URZ, UP0, !UPT ;  /* 0x40000040050d7890 */ /* 0x000fe400087fe43f */
[----:B------:R-:W-:Y:S01]  /*19b0*/  UIADD3.X UR15, UR6, 0x40000040, URZ, UP1, !UPT ;  /* 0x40000040060f7890 */ /* 0x000fe20008ffe43f */
[----:B-1----:R-:W-:Y:S01]  /*19c0*/  ISETP.LE.AND P0, PT, R2, UR10, PT ;  /* 0x0000000a02007c0c */ /* 0x002fe2000bf03270 */
[----:B------:R-:W-:Y:S02]  /*19d0*/  UIADD3.64 UR24, UR12, 0x2, URZ ;  /* 0x000000020c187897 */ /* 0x000fe4000fffe03f */
[----:B------:R-:W-:-:S02]  /*19e0*/  UIADD3.64 UR26, UR14, 0x80, URZ ;  /* 0x000000800e1a7897 */ /* 0x000fc4000fffe03f */
[----:B------:R-:W-:-:S04]  /*19f0*/  UISETP.NE.U32.AND UP0, UPT, UR4, 0x3, UPT ;  /* 0x000000030400788c */ /* 0x000fc8000bf05070 */
[----:B------:R-:W-:Y:S02]  /*1a00*/  USEL UR5, URZ, 0x1, UP0 ;  /* 0x000000013f057887 */ /* 0x000fe40008000000 */
[----:B------:R-:W-:-:S04]  /*1a10*/  USEL UR4, UR4, URZ, UP0 ;  /* 0x0000003f04047287 */ /* 0x000fc80008000000 */
[----:B------:R-:W-:Y:S01]  /*1a20*/  LOP3.LUT R7, R7, UR5, RZ, 0x3c, !PT ;  /* 0x0000000507077c12 */ /* 0x000fe2000f8e3cff */
[----:B------:R-:W-:Y:S01]  /*1a30*/  HGMMA.64x64x16.F32 R24, gdesc[UR12].tnspB, R24 ;  /* 0x40e000000c1879f0 */ /* 0x000fe20008700818 */
[----:B------:R-:W-:Y:S02]  /*1a40*/  UIADD3.64 UR12, UR12, 0x4, URZ ;  /* 0x000000040c0c7897 */ /* 0x000fe4000fffe03f */
[----:B------:R-:W-:Y:S01]  /*1a50*/  UIADD3.64 UR14, UR14, 0x100, URZ ;  /* 0x000001000e0e7897 */ /* 0x000fe2000fffe03f */
[----:B------:R-:W-:Y:S08]  /*1a60*/  HGMMA.64x64x16.F32 R24, gdesc[UR24].tnspB, R24 ;  /* 0x40e00000181879f0 */ /* 0x000ff00008700818 */
[----:B------:R-:W-:Y:S01]  /*1a70*/  HGMMA.64x64x16.F32 R24, gdesc[UR12].tnspB, R24, gsb0 ;  /* 0x40e000000c1879f0 */ /* 0x000fe20008000818 */
[----:B------:R-:W-:Y:S05]  /*1a80*/  @!P0 BRA `(.L_x_49) ;  /* 0xfffffff800f08947 */ /* 0x000fea000383ffff */
.L_x_47:
[----:B------:R-:W-:Y:S02]  /*1a90*/  WARPGROUP.DEPBAR.LE gsb0, 0x0 ;  /* 0x00008000000079c5 */ /* 0x000fe40000010000 */
[----:B----4-:R-:W-:Y:S01]  /*1aa0*/  BAR.SYNC.DEFER_BLOCKING 0x0 ;  /* 0x0000000000007b1d */ /* 0x010fe20000010000 */
[C---:B-----5:R-:W-:Y:S01]  /*1ab0*/  IMAD.SHL.U32 R2, R0.reuse, 0x80, RZ ;  /* 0x0000008000027824 */ /* 0x060fe200078e00ff */
[----:B------:R-:W-:Y:S01]  /*1ac0*/  F2FP.F16.F32.PACK_AB R24, R25, R24 ;  /* 0x000000181918723e */ /* 0x000fe200000000ff */
[----:B------:R-:W-:Y:S01]  /*1ad0*/  IMAD.SHL.U32 R3, R0, 0x40, RZ ;  /* 0x0000004000037824 */ /* 0x000fe200078e00ff */
[----:B------:R-:W-:Y:S02]  /*1ae0*/  F2FP.F16.F32.PACK_AB R25, R27, R26 ;  /* 0x0000001a1b19723e */ /* 0x000fe400000000ff */
[----:B------:R-:W-:Y:S02]  /*1af0*/  ELECT P0, URZ, PT ;  /* 0x00000000003f782f */ /* 0x000fe40003800000 */
[----:B------:R-:W-:Y:S01]  /*1b00*/  LOP3.LUT R2, R2, 0x780, RZ, 0xc0, !PT ;  /* 0x0000078002027812 */ /* 0x000fe200078ec0ff */
[----:B------:R-:W-:Y:S01]  /*1b10*/  ULOP3.LUT UR22, UR22, 0x1, URZ, 0xc0, !UPT ;  /* 0x0000000116167892 */ /* 0x000fe2000f8ec03f */
[----:B------:R-:W-:Y:S01]  /*1b20*/  F2FP.F16.F32.PACK_AB R32, R33, R32 ;  /* 0x000000202120723e */ /* 0x000fe200000000ff */
[----:B------:R-:W-:Y:S01]  /*1b30*/  UMOV UR10, UR11 ;  /* 0x0000000b000a7c82 */ /* 0x000fe20008000000 */
[----:B------:R-:W-:Y:S01]  /*1b40*/  LOP3.LUT R4, R2, 0x3800, R3, 0xf8, !PT ;  /* 0x0000380002047812 */ /* 0x000fe200078ef803 */
[----:B------:R-:W-:Y:S01]  /*1b50*/  IMAD.SHL.U32 R2, R0, 0x10, RZ ;  /* 0x0000001000027824 */ /* 0x000fe200078e00ff */
[----:B------:R-:W-:Y:S01]  /*1b60*/  F2FP.F16.F32.PACK_AB R26, R29, R28 ;  /* 0x0000001c1d1a723e */ /* 0x000fe200000000ff */
[----:B------:R-:W-:Y:S01]  /*1b70*/  ULEA UR8, UR22, UR7, 0xd ;  /* 0x0000000716087291 */ /* 0x000fe2000f8e683f */
[----:B------:R-:W-:Y:S01]  /*1b80*/  F2FP.F16.F32.PACK_AB R27, R31, R30 ;  /* 0x0000001e1f1b723e */ /* 0x000fe200000000ff */
[----:B------:R-:W-:Y:S01]  /*1b90*/  ULEA UR9, UR22, UR23, 0x6 ;  /* 0x0000001716097291 */ /* 0x000fe2000f8e303f */
[----:B------:R-:W-:-:S02]  /*1ba0*/  LOP3.LUT R3, R2, 0x70, RZ, 0xc0, !PT ;  /* 0x0000007002037812 */ /* 0x000fc400078ec0ff */
[----:B------:R-:W-:Y:S02]  /*1bb0*/  F2FP.F16.F32.PACK_AB R33, R35, R34 ;  /* 0x000000222321723e */ /* 0x000fe400000000ff */
[----:B------:R-:W-:Y:S02]  /*1bc0*/  LOP3.LUT R3, R3, 0x10, R0, 0x78, !PT ;  /* 0x0000001003037812 */ /* 0x000fe400078e7800 */
[----:B------:R-:W-:Y:S01]  /*1bd0*/  F2FP.F16.F32.PACK_AB R40, R41, R40 ;  /* 0x000000282928723e */ /* 0x000fe200000000ff */
[----:B------:R-:W4:Y:S02]  /*1be0*/  @!P2 SYNCS.CCTL.IV [UR7+0x12000] ;  /* 0x01200000ff00a9b1 */ /* 0x000f240008000007 */
[----:B----4-:R-:W-:Y:S01]  /*1bf0*/  BAR.SYNC.DEFER_BLOCKING 0x0 ;  /* 0x0000000000007b1d */ /* 0x010fe20000010000 */
[----:B------:R-:W-:Y:S02]  /*1c00*/  LOP3.LUT R3, R4, R3, RZ, 0xfc, !PT ;  /* 0x0000000304037212 */ /* 0x000fe400078efcff */
[----:B------:R-:W-:-:S02]  /*1c10*/  F2FP.F16.F32.PACK_AB R34, R37, R36 ;  /* 0x000000242522723e */ /* 0x000fc400000000ff */
[C---:B------:R-:W-:Y:S01]  /*1c20*/  LOP3.LUT R2, R3.reuse, 0x20, RZ, 0x3c, !PT ;  /* 0x0000002003027812 */ /* 0x040fe200078e3cff */
[C---:B------:R-:W-:Y:S01]  /*1c30*/  VIADD R0, R3.reuse, UR7 ;  /* 0x0000000703007c36 */ /* 0x040fe20008000000 */
[C---:B------:R-:W-:Y:S02]  /*1c40*/  LOP3.LUT R4, R3.reuse, 0x40, RZ, 0x3c, !PT ;  /* 0x0000004003047812 */ /* 0x040fe400078e3cff */
[----:B------:R-:W-:Y:S01]  /*1c50*/  LOP3.LUT R3, R3, 0x60, RZ, 0x3c, !PT ;  /* 0x0000006003037812 */ /* 0x000fe200078e3cff */
[----:B------:R-:W-:Y:S01]  /*1c60*/  VIADD R2, R2, UR7 ;  /* 0x0000000702027c36 */ /* 0x000fe20008000000 */
[----:B------:R-:W-:Y:S01]  /*1c70*/  F2FP.F16.F32.PACK_AB R35, R39, R38 ;  /* 0x000000262723723e */ /* 0x000fe200000000ff */
[----:B------:R-:W-:Y:S01]  /*1c80*/  VIADD R4, R4, UR7 ;  /* 0x0000000704047c36 */ /* 0x000fe20008000000 */
[----:B------:R-:W-:Y:S01]  /*1c90*/  F2FP.F16.F32.PACK_AB R41, R43, R42 ;  /* 0x0000002a2b29723e */ /* 0x000fe200000000ff */
[----:B------:R-:W-:Y:S01]  /*1ca0*/  VIADD R3, R3, UR7 ;  /* 0x0000000703037c36 */ /* 0x000fe20008000000 */
[----:B------:R-:W-:-:S02]  /*1cb0*/  F2FP.F16.F32.PACK_AB R48, R49, R48 ;  /* 0x000000303130723e */ /* 0x000fc400000000ff */
[----:B------:R-:W-:Y:S02]  /*1cc0*/  F2FP.F16.F32.PACK_AB R42, R45, R44 ;  /* 0x0000002c2d2a723e */ /* 0x000fe400000000ff */
[----:B------:R-:W-:Y:S02]  /*1cd0*/  F2FP.F16.F32.PACK_AB R43, R47, R46 ;  /* 0x0000002e2f2b723e */ /* 0x000fe400000000ff */
[----:B------:R-:W-:Y:S02]  /*1ce0*/  F2FP.F16.F32.PACK_AB R49, R51, R50 ;  /* 0x000000323331723e */ /* 0x000fe400000000ff */
[----:B------:R-:W-:Y:S01]  /*1cf0*/  F2FP.F16.F32.PACK_AB R50, R53, R52 ;  /* 0x000000343532723e */ /* 0x000fe200000000ff */
[----:B------:R-:W4:Y:S02]  /*1d00*/  @!P2 SYNCS.CCTL.IV [UR7+0x12008] ;  /* 0x01200800ff00a9b1 */ /* 0x000f240008000007 */
[----:B----4-:R-:W-:Y:S01]  /*1d10*/  BAR.SYNC.DEFER_BLOCKING 0x0 ;  /* 0x0000000000007b1d */ /* 0x010fe20000010000 */
[----:B------:R-:W-:-:S02]  /*1d20*/  F2FP.F16.F32.PACK_AB R51, R55, R54 ;  /* 0x000000363733723e */ /* 0x000fc400000000ff */
[----:B------:R-:W-:-:S13]  /*1d30*/  ISETP.LT.U32.AND P0, PT, R6, 0x40, P0 ;  /* 0x000000400600780c */ /* 0x000fda0000701070 */
[----:B------:R-:W-:Y:S01]  /*1d40*/  VOTEU.ANY UP0, P0 ;  /* 0x00000000003f7886 */ /* 0x000fe20000000100 */
[----:B------:R-:W-:-:S04]  /*1d50*/  VOTEU.ANY UP1, P0 ;  /* 0x00000000003f7886 */ /* 0x000fc80000020100 */
[----:B-1----:R-:W-:Y:S01]  /*1d60*/  @UP0 UMOV UR4, UR20 ;  /* 0x0000001400040c82 */ /* 0x002fe20008000000 */
[----:B------:R-:W-:Y:S01]  /*1d70*/  @UP0 UMOV UR5, UR21 ;  /* 0x0000001500050c82 */ /* 0x000fe20008000000 */
[----:B------:R-:W1:Y:S02]  /*1d80*/  @!P2 SYNCS.CCTL.IV [UR7+0x12010] ;  /* 0x01201000ff00a9b1 */ /* 0x000e640008000007 */
[----:B-1----:R-:W-:Y:S04]  /*1d90*/  STSM.16.M88.4 [R0], R24 ;  /* 0x0000001800007844 */ /* 0x002fe80000000200 */
[----:B------:R-:W-:Y:S04]  /*1da0*/  STSM.16.M88.4 [R2], R32 ;  /* 0x0000002002007844 */ /* 0x000fe80000000200 */
[----:B------:R-:W-:Y:S04]  /*1db0*/  STSM.16.M88.4 [R4], R40 ;  /* 0x0000002804007844 */ /* 0x000fe80000000200 */
[----:B------:R-:W-:Y:S01]  /*1dc0*/  STSM.16.M88.4 [R3], R48 ;  /* 0x0000003003007844 */ /* 0x000fe20000000200 */
[----:B------:R1:W-:Y:S06]  /*1dd0*/  MEMBAR.ALL.CTA ;  /* 0x0000000000007992 */ /* 0x0003ec0000008000 */
[----:B-1----:R-:W1:Y:S02]  /*1de0*/  FENCE.VIEW.ASYNC.S ;  /* 0x00000000000073c6 */ /* 0x002e640000000000 */
[----:B-1----:R-:W-:Y:S06]  /*1df0*/  BAR.SYNC.DEFER_BLOCKING 0x0 ;  /* 0x0000000000007b1d */ /* 0x002fec0000010000 */
[----:B------:R1:W-:Y:S01]  /*1e00*/  @UP1 UTMASTG.2D [UR8], [UR4] ;  /* 0x00000008040013b5 */ /* 0x0003e20008008000 */
[----:B------:R0:W-:Y:S01]  /*1e10*/  UTMACMDFLUSH ;  /* 0x00000000000079b7 */ /* 0x0001e20000000000 */
[----:B------:R-:W-:-:S04]  /*1e20*/  DEPBAR.LE SB0, 0x0 ;  /* 0x000080000000791a */ /* 0x000fc80000000000 */
[----:B------:R-:W-:Y:S06]  /*1e30*/  BAR.SYNC.DEFER_BLOCKING 0x0 ;  /* 0x0000000000007b1d */ /* 0x000fec0000010000 */
[----:B-1----:R-:W-:Y:S05]  /*1e40*/  EXIT ;  /* 0x000000000000794d */ /* 0x002fea0003800000 */
.L_x_48:
[----:B------:R-:W1:Y:S02]  /*1e50*/  SYNCS.PHASECHK.TRANS64.TRYWAIT P0, [UR5+0x12000], R2 ;  /* 0x01200002ff0075a7 */ /* 0x000e640008000145 */
[----:B-1----:R-:W-:Y:S05]  /*1e60*/  @!P0 BRA `(.L_x_48) ;  /* 0xfffffffc00f88947 */ /* 0x002fea000383ffff */
[----:B------:R-:W-:Y:S05]  /*1e70*/  BRA `(.L_x_50) ;  /* 0xfffffff800807947 */ /* 0x000fea000383ffff */
.L_x_51:
[----:B------:R-:W-:-:S00]  /*1e80*/  BRA `(.L_x_51) ;  /* 0xfffffffc00fc7947 */ /* 0x000fc0000383ffff */
[----:B------:R-:W-:-:S00]  /*1e90*/  NOP ;  /* 0x0000000000007918 */ /* 0x000fc00000000000 */
        /* <DEDUP_REMOVED lines=14> */
.L_x_52:


//--------------------- .nv.shared.gluon_wgmma    --------------------------
	.section	.nv.shared.gluon_wgmma,"aw",@nobits
	.sectionflags	@""
	.align	16
	.zero		1024


//--------------------- .nv.shared.reserved.0     --------------------------
	.section	.nv.shared.reserved.0,"aw",@nobits
	.weak		__nv_reservedSMEM_offset_0_alias
	.size		__nv_reservedSMEM_offset_0_alias, 0, 0
	.other		__nv_reservedSMEM_offset_0_alias,@"STO_CUDA_RESERVED_SHARED STV_DEFAULT"
__nv_reservedSMEM_offset_0_alias:
	.zero		0


//--------------------- .nv.constant0.gluon_wgmma --------------------------
	.section	.nv.constant0.gluon_wgmma,"a",@progbits
	.sectionflags	@""
	.align	4
.nv.constant0.gluon_wgmma:
	.zero		608


//--------------------- SYMBOLS --------------------------

	.type		.nv.reservedSmem.offset0,@object
	.size		.nv.reservedSmem.offset0,0x4
